def matmul_kernel(
    a_ptr,
    b_ptr,
    c_ptr,
    M,
    N,
    K,
    stride_am,
    stride_ak,
    stride_bk,
    stride_bn,
    stride_cm,
    stride_cn,
    BLOCK_M: tl.constexpr,
    BLOCK_N: tl.constexpr,
    BLOCK_K: tl.constexpr,
    GROUP_M: tl.constexpr,
):
    pid = tl.program_id(axis=0)
    num_pid_m = tl.cdiv(M, BLOCK_M)
    num_pid_n = tl.cdiv(N, BLOCK_N)
    num_pid_in_group = GROUP_M * num_pid_n
    group_id = pid // num_pid_in_group
    first_pid_m = group_id * GROUP_M
    group_size_m = min(num_pid_m - first_pid_m, GROUP_M)
    pid_m = first_pid_m + ((pid % num_pid_in_group) % group_size_m)
    pid_n = (pid % num_pid_in_group) // group_size_m

    offs_am = (pid_m * BLOCK_M + tl.arange(0, BLOCK_M)) % M
    offs_bn = (pid_n * BLOCK_N + tl.arange(0, BLOCK_N)) % N
    offs_k = tl.arange(0, BLOCK_K)
    a_ptrs = a_ptr + offs_am[:, None] * stride_am + offs_k[None, :] * stride_ak
    b_ptrs = b_ptr + offs_k[:, None] * stride_bk + offs_bn[None, :] * stride_bn

    acc = tl.zeros((BLOCK_M, BLOCK_N), dtype=tl.float32)
    for kk in range(0, tl.cdiv(K, BLOCK_K)):
        a = tl.load(a_ptrs, mask=offs_k[None, :] < K - kk * BLOCK_K, other=0.0)
        b = tl.load(b_ptrs, mask=offs_k[:, None] < K - kk * BLOCK_K, other=0.0)
        acc = tl.dot(a, b, acc)
        a_ptrs += BLOCK_K * stride_ak
        b_ptrs += BLOCK_K * stride_bk

    c = acc.to(c_ptr.dtype.element_ty)
    offs_cm = pid_m * BLOCK_M + tl.arange(0, BLOCK_M)
    offs_cn = pid_n * BLOCK_N + tl.arange(0, BLOCK_N)
    c_ptrs = c_ptr + offs_cm[:, None] * stride_cm + offs_cn[None, :] * stride_cn
    mask = (offs_cm[:, None] < M) & (offs_cn[None, :] < N)
    tl.store(c_ptrs, c, mask=mask)

# config = {"BLOCK_K": 64, "BLOCK_M": 512, "BLOCK_N": 64, "GROUP_M": 8, "arch": "sm_100", "dtype": "fp32", "num_ctas": 1, "num_stages": 3, "num_warps": 16}
# arch = sm_100


// ===== COMPILED SASS (sm_100a) =====

	.target	sm_100a

	.elftype	@"ET_EXEC"


//--------------------- .note.nv.tkinfo           --------------------------
	.section	.note.nv.tkinfo,"",@"SHT_NOTE"
	.sectionflags	@"SHF_NOTE_NV_TKINFO"
	.tkinfo
        /*0018*/ 	.word	0x00000081
        /*0030*/ 	.string	""
        /*0030*/ 	.string	"ptxas-blackwell"
        /*0030*/ 	.string	"Cuda compilation tools, release 12.9, V12.9.86"
        /*0030*/ 	.string	"Build cuda_12.9.r12.9/compiler.36037853_0"
        /*0030*/ 	.string	"-v  -suppress-debug-info  -lineinfo  -arch sm_100a "



//--------------------- .note.nv.cuver            --------------------------
	.section	.note.nv.cuver,"",@"SHT_NOTE"
	.sectionflags	@"SHF_NOTE_NV_CUVER"
        /*0018*/ 	.short	0x0001
        /*001a*/ 	.short	0x0064
        /*001c*/ 	.short	0x0001
        /*001e*/ 	.short	0x0000
        /*0020*/ 	.short	0x0001
        /*0022*/ 	.short	0x0000


//--------------------- .nv.info                  --------------------------
	.section	.nv.info,"",@"SHT_CUDA_INFO"
	.align	4


	//----- nvinfo : EIATTR_REGCOUNT
	.align		4
        /*0000*/ 	.byte	0x04, 0x2f
        /*0002*/ 	.short	(.L_1 - .L_0)
	.align		4
.L_0:
        /*0004*/ 	.word	index@(matmul_kernel)
        /*0008*/ 	.word	0x00000080


	//----- nvinfo : EIATTR_FRAME_SIZE
	.align		4
.L_1:
        /*000c*/ 	.byte	0x04, 0x11
        /*000e*/ 	.short	(.L_3 - .L_2)
	.align		4
.L_2:
        /*0010*/ 	.word	index@(matmul_kernel)
        /*0014*/ 	.word	0x000002a8


	//----- nvinfo : EIATTR_MIN_STACK_SIZE
	.align		4
.L_3:
        /*0018*/ 	.byte	0x04, 0x12
        /*001a*/ 	.short	(.L_5 - .L_4)
	.align		4
.L_4:
        /*001c*/ 	.word	index@(matmul_kernel)
        /*0020*/ 	.word	0x000002a8
.L_5:


//--------------------- .nv.info.matmul_kernel    --------------------------
	.section	.nv.info.matmul_kernel,"",@"SHT_CUDA_INFO"
	.sectionflags	@""
	.align	4


	//----- nvinfo : EIATTR_CUDA_API_VERSION
	.align		4
        /*0000*/ 	.byte	0x04, 0x37
        /*0002*/ 	.short	(.L_7 - .L_6)
.L_6:
        /*0004*/ 	.word	0x00000081


	//----- nvinfo : EIATTR_KPARAM_INFO
	.align		4
.L_7:
        /*0008*/ 	.byte	0x04, 0x17
        /*000a*/ 	.short	(.L_9 - .L_8)
.L_8:
        /*000c*/ 	.word	0x00000000
        /*0010*/ 	.short	0x000d
        /*0012*/ 	.short	0x0048
        /*0014*/ 	.byte	0x00, 0xf4, 0x21, 0x00


	//----- nvinfo : EIATTR_KPARAM_INFO
	.align		4
.L_9:
        /*0018*/ 	.byte	0x04, 0x17
        /*001a*/ 	.short	(.L_11 - .L_10)
.L_10:
        /*001c*/ 	.word	0x00000000
        /*0020*/ 	.short	0x000c
        /*0022*/ 	.short	0x0040
        /*0024*/ 	.byte	0x00, 0xf4, 0x21, 0x00


	//----- nvinfo : EIATTR_KPARAM_INFO
	.align		4
.L_11:
        /*0028*/ 	.byte	0x04, 0x17
        /*002a*/ 	.short	(.L_13 - .L_12)
.L_12:
        /*002c*/ 	.word	0x00000000
        /*0030*/ 	.short	0x000b
        /*0032*/ 	.short	0x0038
        /*0034*/ 	.byte	0x00, 0xf0, 0x11, 0x00


	//----- nvinfo : EIATTR_KPARAM_INFO
	.align		4
.L_13:
        /*0038*/ 	.byte	0x04, 0x17
        /*003a*/ 	.short	(.L_15 - .L_14)
.L_14:
        /*003c*/ 	.word	0x00000000
        /*0040*/ 	.short	0x000a
        /*0042*/ 	.short	0x0034
        /*0044*/ 	.byte	0x00, 0xf0, 0x11, 0x00


	//----- nvinfo : EIATTR_KPARAM_INFO
	.align		4
.L_15:
        /*0048*/ 	.byte	0x04, 0x17
        /*004a*/ 	.short	(.L_17 - .L_16)
.L_16:
        /*004c*/ 	.word	0x00000000
        /*0050*/ 	.short	0x0009
        /*0052*/ 	.short	0x0030
        /*0054*/ 	.byte	0x00, 0xf0, 0x11, 0x00


	//----- nvinfo : EIATTR_KPARAM_INFO
	.align		4
.L_17:
        /*0058*/ 	.byte	0x04, 0x17
        /*005a*/ 	.short	(.L_19 - .L_18)
.L_18:
        /*005c*/ 	.word	0x00000000
        /*0060*/ 	.short	0x0008
        /*0062*/ 	.short	0x002c
        /*0064*/ 	.byte	0x00, 0xf0, 0x11, 0x00


	//----- nvinfo : EIATTR_KPARAM_INFO
	.align		4
.L_19:
        /*0068*/ 	.byte	0x04, 0x17
        /*006a*/ 	.short	(.L_21 - .L_20)
.L_20:
        /*006c*/ 	.word	0x00000000
        /*0070*/ 	.short	0x0007
        /*0072*/ 	.short	0x0028
        /*0074*/ 	.byte	0x00, 0xf0, 0x11, 0x00


	//----- nvinfo : EIATTR_KPARAM_INFO
	.align		4
.L_21:
        /*0078*/ 	.byte	0x04, 0x17
        /*007a*/ 	.short	(.L_23 - .L_22)
.L_22:
        /*007c*/ 	.word	0x00000000
        /*0080*/ 	.short	0x0006
        /*0082*/ 	.short	0x0024
        /*0084*/ 	.byte	0x00, 0xf0, 0x11, 0x00


	//----- nvinfo : EIATTR_KPARAM_INFO
	.align		4
.L_23:
        /*0088*/ 	.byte	0x04, 0x17
        /*008a*/ 	.short	(.L_25 - .L_24)
.L_24:
        /*008c*/ 	.word	0x00000000
        /*0090*/ 	.short	0x0005
        /*0092*/ 	.short	0x0020
        /*0094*/ 	.byte	0x00, 0xf0, 0x11, 0x00


	//----- nvinfo : EIATTR_KPARAM_INFO
	.align		4
.L_25:
        /*0098*/ 	.byte	0x04, 0x17
        /*009a*/ 	.short	(.L_27 - .L_26)
.L_26:
        /*009c*/ 	.word	0x00000000
        /*00a0*/ 	.short	0x0004
        /*00a2*/ 	.short	0x001c
        /*00a4*/ 	.byte	0x00, 0xf0, 0x11, 0x00


	//----- nvinfo : EIATTR_KPARAM_INFO
	.align		4
.L_27:
        /*00a8*/ 	.byte	0x04, 0x17
        /*00aa*/ 	.short	(.L_29 - .L_28)
.L_28:
        /*00ac*/ 	.word	0x00000000
        /*00b0*/ 	.short	0x0003
        /*00b2*/ 	.short	0x0018
        /*00b4*/ 	.byte	0x00, 0xf0, 0x11, 0x00


	//----- nvinfo : EIATTR_KPARAM_INFO
	.align		4
.L_29:
        /*00b8*/ 	.byte	0x04, 0x17
        /*00ba*/ 	.short	(.L_31 - .L_30)
.L_30:
        /*00bc*/ 	.word	0x00000000
        /*00c0*/ 	.short	0x0002
        /*00c2*/ 	.short	0x0010
        /*00c4*/ 	.byte	0x00, 0xf4, 0x21, 0x00


	//----- nvinfo : EIATTR_KPARAM_INFO
	.align		4
.L_31:
        /*00c8*/ 	.byte	0x04, 0x17
        /*00ca*/ 	.short	(.L_33 - .L_32)
.L_32:
        /*00cc*/ 	.word	0x00000000
        /*00d0*/ 	.short	0x0001
        /*00d2*/ 	.short	0x0008
        /*00d4*/ 	.byte	0x00, 0xf4, 0x21, 0x00


	//----- nvinfo : EIATTR_KPARAM_INFO
	.align		4
.L_33:
        /*00d8*/ 	.byte	0x04, 0x17
        /*00da*/ 	.short	(.L_35 - .L_34)
.L_34:
        /*00dc*/ 	.word	0x00000000
        /*00e0*/ 	.short	0x0000
        /*00e2*/ 	.short	0x0000
        /*00e4*/ 	.byte	0x00, 0xf4, 0x21, 0x00


	//----- nvinfo : EIATTR_SPARSE_MMA_MASK
	.align		4
.L_35:
        /*00e8*/ 	.byte	0x03, 0x50
        /*00ea*/ 	.short	0x0000


	//----- nvinfo : EIATTR_MAXREG_COUNT
	.align		4
        /*00ec*/ 	.byte	0x03, 0x1b
        /*00ee*/ 	.short	0x0080


	//----- nvinfo : EIATTR_NUM_BARRIERS
	.align		4
        /*00f0*/ 	.byte	0x02, 0x4c
        /*00f2*/ 	.byte	0x01
	.zero		1


	//----- nvinfo : EIATTR_ANNOTATIONS
	.align		4
        /*00f4*/ 	.byte	0x04, 0x55
        /*00f6*/ 	.short	(.L_37 - .L_36)


	//   ....[0]....
.L_36:
        /*00f8*/ 	.word	0x00000001
        /*00fc*/ 	.byte	0xf0, 0x05, 0x00, 0x00, 0x01, 0x00, 0x00, 0x00, 0x50, 0x08, 0x00, 0x00, 0x01, 0x00, 0x00, 0x00
        /* <DEDUP_REMOVED lines=249> */
        /*109c*/ 	.byte	0x40, 0xa7, 0x00, 0x00


	//----- nvinfo : EIATTR_VRC_CTA_INIT_COUNT
	.align		4
.L_37:
        /*10a0*/ 	.byte	0x02, 0x4a
	.zero		1
	.zero		1


	//----- nvinfo : EIATTR_EXIT_INSTR_OFFSETS
	.align		4
        /*10a4*/ 	.byte	0x04, 0x1c
        /*10a6*/ 	.short	(.L_39 - .L_38)


	//   ....[0]....
.L_38:
        /*10a8*/ 	.word	0x0000c500


	//   ....[1]....
        /*10ac*/ 	.word	0x0000c520


	//----- nvinfo : EIATTR_REQNTID
	.align		4
.L_39:
        /*10b0*/ 	.byte	0x04, 0x10
        /*10b2*/ 	.short	(.L_41 - .L_40)
.L_40:
        /*10b4*/ 	.word	0x00000200
        /*10b8*/ 	.word	0x00000001
        /*10bc*/ 	.word	0x00000001


	//----- nvinfo : EIATTR_CBANK_PARAM_SIZE
	.align		4
.L_41:
        /*10c0*/ 	.byte	0x03, 0x19
        /*10c2*/ 	.short	0x0050


	//----- nvinfo : EIATTR_PARAM_CBANK
	.align		4
        /*10c4*/ 	.byte	0x04, 0x0a
        /*10c6*/ 	.short	(.L_43 - .L_42)
	.align		4
.L_42:
        /*10c8*/ 	.word	index@(.nv.constant0.matmul_kernel)
        /*10cc*/ 	.short	0x0380
        /*10ce*/ 	.short	0x0050


	//----- nvinfo : EIATTR_SW_WAR
	.align		4
.L_43:
        /*10d0*/ 	.byte	0x04, 0x36
        /*10d2*/ 	.short	(.L_45 - .L_44)
.L_44:
        /*10d4*/ 	.word	0x00000008
.L_45:


//--------------------- .nv.compat                --------------------------
	.section	.nv.compat,"",@"SHT_CUDA_COMPAT_INFO"
	.align	4
        /*0000*/ 	.byte	0x02, 0x02, 0x01, 0x00, 0x02, 0x05, 0x05, 0x00, 0x02, 0x03, 0x00, 0x00, 0x02, 0x06, 0x01, 0x00


//--------------------- .nv.callgraph             --------------------------
	.section	.nv.callgraph,"",@"SHT_CUDA_CALLGRAPH"
	.align	4
	.sectionentsize	8
	.align		4
        /*0000*/ 	.word	0x00000000
	.align		4
        /*0004*/ 	.word	0xffffffff
	.align		4
        /*0008*/ 	.word	0x00000000
	.align		4
        /*000c*/ 	.word	0xfffffffe
	.align		4
        /*0010*/ 	.word	0x00000000
	.align		4
        /*0014*/ 	.word	0xfffffffd
	.align		4
        /*0018*/ 	.word	0x00000000
	.align		4
        /*001c*/ 	.word	0xfffffffc


//--------------------- .text.matmul_kernel       --------------------------
	.section	.text.matmul_kernel,"ax",@progbits
	.align	128
        .global         matmul_kernel
        .type           matmul_kernel,@function
        .size           matmul_kernel,(.L_x_3 - matmul_kernel)
        .other          matmul_kernel,@"STO_CUDA_ENTRY STV_DEFAULT"
matmul_kernel:
.text.matmul_kernel:
[----:B------:R-:W1:Y:S08]  /*0000*/  LDC R1, c[0x0][0x37c] ;  /* 0x0000df00ff017b82 */ /* 0x000e700000000800 */
[----:B------:R-:W2:Y:S01]  /*0010*/  LDC.64 R114, c[0x0][0x398] ;  /* 0x0000e600ff727b82 */ /* 0x000ea20000000a00 */
[----:B------:R-:W3:Y:S01]  /*0020*/  S2R R5, SR_CTAID.X ;  /* 0x0000000000057919 */ /* 0x000ee20000002500 */
[----:B-1----:R-:W-:Y:S01]  /*0030*/  VIADD R1, R1, 0xfffffd58 ;  /* 0xfffffd5801017836 */ /* 0x002fe20000000000 */
[----:B------:R-:W1:Y:S01]  /*0040*/  LDCU.128 UR12, c[0x0][0x380] ;  /* 0x00007000ff0c77ac */ /* 0x000e620008000c00 */
[----:B------:R-:W4:Y:S01]  /*0050*/  S2R R11, SR_TID.X ;  /* 0x00000000000b7919 */ /* 0x000f220000002100 */
[----:B------:R-:W1:Y:S03]  /*0060*/  LDCU.64 UR10, c[0x0][0x358] ;  /* 0x00006b00ff0a77ac */ /* 0x000e660008000a00 */
[----:B------:R-:W1:Y:S01]  /*0070*/  LDC.64 R58, c[0x0][0x3a0] ;  /* 0x0000e800ff3a7b82 */ /* 0x000e620000000a00 */
[----:B------:R-:W-:Y:S01]  /*0080*/  UMOV UR4, 0x400 ;  /* 0x0000040000047882 */ /* 0x000fe20000000000 */
[----:B------:R-:W1:Y:S06]  /*0090*/  LDCU UR6, c[0x0][0x3a0] ;  /* 0x00007400ff0677ac */ /* 0x000e6c0008000800 */
[----:B------:R-:W4:Y:S01]  /*00a0*/  S2UR UR5, SR_CgaCtaId ;  /* 0x00000000000579c3 */ /* 0x000f220000008800 */
[----:B--2---:R-:W-:Y:S01]  /*00b0*/  VIADD R0, R115, 0x3f ;  /* 0x0000003f73007836 */ /* 0x004fe20000000000 */
[----:B------:R-:W-:-:S02]  /*00c0*/  IABS R13, R114 ;  /* 0x00000072000d7213 */ /* 0x000fc40000000000 */
[----:B------:R-:W-:Y:S02]  /*00d0*/  IABS R12, R115 ;  /* 0x00000073000c7213 */ /* 0x000fe40000000000 */
[----:B------:R-:W-:-:S04]  /*00e0*/  SHF.R.S32.HI R3, RZ, 0x1f, R0 ;  /* 0x0000001fff037819 */ /* 0x000fc80000011400 */
[----:B------:R-:W-:Y:S02]  /*00f0*/  LEA.HI R3, R3, R0, RZ, 0x6 ;  /* 0x0000000003037211 */ /* 0x000fe400078f30ff */
[----:B---3--:R-:W-:Y:S02]  /*0100*/  IABS R8, R5 ;  /* 0x0000000500087213 */ /* 0x008fe40000000000 */
[----:B------:R-:W-:Y:S01]  /*0110*/  SHF.R.S32.HI R3, RZ, 0x6, R3 ;  /* 0x00000006ff037819 */ /* 0x000fe20000011403 */
[----:B----4-:R-:W-:-:S04]  /*0120*/  ULEA UR4, UR5, UR4, 0x18 ;  /* 0x0000000405047291 */ /* 0x010fc8000f8ec0ff */
[----:B------:R-:W-:Y:S01]  /*0130*/  IMAD.SHL.U32 R4, R3, 0x8, RZ ;  /* 0x0000000803047824 */ /* 0x000fe200078e00ff */
[----:B------:R-:W2:Y:S04]  /*0140*/  LDCU UR5, c[0x0][0x3b0] ;  /* 0x00007600ff0577ac */ /* 0x000ea80008000800 */
[-C--:B------:R-:W-:Y:S02]  /*0150*/  IABS R7, R4.reuse ;  /* 0x0000000400077213 */ /* 0x080fe40000000000 */
[----:B------:R-:W-:Y:S02]  /*0160*/  IABS R10, R4 ;  /* 0x00000004000a7213 */ /* 0x000fe40000000000 */
[----:B------:R-:W3:Y:S08]  /*0170*/  I2F.RP R0, R7 ;  /* 0x0000000700007306 */ /* 0x000ef00000209400 */
[----:B---3--:R-:W3:Y:S02]  /*0180*/  MUFU.RCP R0, R0 ;  /* 0x0000000000007308 */ /* 0x008ee40000001000 */
[----:B---3--:R-:W-:-:S02]  /*0190*/  VIADD R2, R0, 0xffffffe ;  /* 0x0ffffffe00027836 */ /* 0x008fc40000000000 */
[----:B------:R-:W-:-:S04]  /*01a0*/  IMAD.MOV R0, RZ, RZ, -R10 ;  /* 0x000000ffff007224 */ /* 0x000fc800078e0a0a */
[----:B------:R3:W4:Y:S02]  /*01b0*/  F2I.FTZ.U32.TRUNC.NTZ R3, R2 ;  /* 0x0000000200037305 */ /* 0x000724000021f000 */
[----:B---3--:R-:W-:Y:S02]  /*01c0*/  IMAD.MOV.U32 R2, RZ, RZ, RZ ;  /* 0x000000ffff027224 */ /* 0x008fe400078e00ff */
[----:B----4-:R-:W-:-:S04]  /*01d0*/  IMAD.MOV R6, RZ, RZ, -R3 ;  /* 0x000000ffff067224 */ /* 0x010fc800078e0a03 */
[----:B------:R-:W-:Y:S02]  /*01e0*/  IMAD R9, R6, R7, RZ ;  /* 0x0000000706097224 */ /* 0x000fe400078e02ff */
[----:B------:R-:W-:Y:S02]  /*01f0*/  IMAD.MOV.U32 R6, RZ, RZ, R8 ;  /* 0x000000ffff067224 */ /* 0x000fe400078e0008 */
[----:B------:R-:W-:-:S06]  /*0200*/  IMAD.HI.U32 R3, R3, R9, R2 ;  /* 0x0000000903037227 */ /* 0x000fcc00078e0002 */
[----:B------:R-:W-:-:S04]  /*0210*/  IMAD.HI.U32 R3, R3, R6, RZ ;  /* 0x0000000603037227 */ /* 0x000fc800078e00ff */
[----:B------:R-:W-:-:S05]  /*0220*/  IMAD R0, R3, R0, R6 ;  /* 0x0000000003007224 */ /* 0x000fca00078e0206 */
[----:B------:R-:W-:-:S13]  /*0230*/  ISETP.GT.U32.AND P1, PT, R7, R0, PT ;  /* 0x000000000700720c */ /* 0x000fda0003f24070 */
[----:B------:R-:W-:Y:S02]  /*0240*/  @!P1 IMAD.IADD R0, R0, 0x1, -R7 ;  /* 0x0000000100009824 */ /* 0x000fe400078e0a07 */
[----:B------:R-:W-:Y:S01]  /*0250*/  @!P1 VIADD R3, R3, 0x1 ;  /* 0x0000000103039836 */ /* 0x000fe20000000000 */
[----:B------:R-:W-:Y:S02]  /*0260*/  ISETP.NE.AND P1, PT, R4, RZ, PT ;  /* 0x000000ff0400720c */ /* 0x000fe40003f25270 */
[----:B------:R-:W-:Y:S02]  /*0270*/  ISETP.GE.U32.AND P0, PT, R0, R7, PT ;  /* 0x000000070000720c */ /* 0x000fe40003f06070 */
[----:B------:R-:W-:-:S04]  /*0280*/  LOP3.LUT R0, R5, R4, RZ, 0x3c, !PT ;  /* 0x0000000405007212 */ /* 0x000fc800078e3cff */
[----:B------:R-:W-:Y:S01]  /*0290*/  ISETP.GE.AND P2, PT, R0, RZ, PT ;  /* 0x000000ff0000720c */ /* 0x000fe20003f46270 */
[----:B------:R-:W-:-:S06]  /*02a0*/  VIADD R0, R114, 0x1ff ;  /* 0x000001ff72007836 */ /* 0x000fcc0000000000 */
[----:B------:R-:W-:-:S04]  /*02b0*/  @P0 VIADD R3, R3, 0x1 ;  /* 0x0000000103030836 */ /* 0x000fc80000000000 */
[----:B------:R-:W-:Y:S01]  /*02c0*/  IMAD.MOV.U32 R2, RZ, RZ, R3 ;  /* 0x000000ffff027224 */ /* 0x000fe200078e0003 */
[----:B------:R-:W-:-:S03]  /*02d0*/  SHF.R.S32.HI R3, RZ, 0x1f, R0 ;  /* 0x0000001fff037819 */ /* 0x000fc60000011400 */
[----:B------:R-:W-:Y:S01]  /*02e0*/  @!P2 IMAD.MOV R2, RZ, RZ, -R2 ;  /* 0x000000ffff02a224 */ /* 0x000fe200078e0a02 */
[----:B------:R-:W-:Y:S02]  /*02f0*/  @!P1 LOP3.LUT R2, RZ, R4, RZ, 0x33, !PT ;  /* 0x00000004ff029212 */ /* 0x000fe400078e33ff */
[----:B------:R-:W-:-:S03]  /*0300*/  LEA.HI R3, R3, R0, RZ, 0x9 ;  /* 0x0000000003037211 */ /* 0x000fc600078f48ff */
[----:B------:R-:W-:Y:S02]  /*0310*/  IMAD.SHL.U32 R6, R2, 0x8, RZ ;  /* 0x0000000802067824 */ /* 0x000fe400078e00ff */
[----:B------:R-:W-:-:S03]  /*0320*/  IMAD.MOV R2, RZ, RZ, -R2 ;  /* 0x000000ffff027224 */ /* 0x000fc600078e0a02 */
[----:B------:R-:W-:Y:S01]  /*0330*/  LEA.HI.SX32 R3, R3, -R6, 0x17 ;  /* 0x8000000603037211 */ /* 0x000fe200078fbaff */
[----:B------:R-:W-:Y:S02]  /*0340*/  IMAD R8, R4, R2, R5 ;  /* 0x0000000204087224 */ /* 0x000fe400078e0205 */
[----:B------:R-:W-:Y:S01]  /*0350*/  IMAD.MOV.U32 R2, RZ, RZ, RZ ;  /* 0x000000ffff027224 */ /* 0x000fe200078e00ff */
[----:B------:R-:W-:Y:S02]  /*0360*/  VIMNMX R9, PT, PT, R3, 0x8, PT ;  /* 0x0000000803097848 */ /* 0x000fe40003fe0100 */
[----:B------:R-:W-:Y:S02]  /*0370*/  IABS R4, R8 ;  /* 0x0000000800047213 */ /* 0x000fe40000000000 */
[----:B------:R-:W-:-:S04]  /*0380*/  IABS R7, R9 ;  /* 0x0000000900077213 */ /* 0x000fc80000000000 */
[----:B------:R-:W3:Y:S08]  /*0390*/  I2F.RP R0, R7 ;  /* 0x0000000700007306 */ /* 0x000ef00000209400 */
[----:B---3--:R-:W3:Y:S02]  /*03a0*/  MUFU.RCP R0, R0 ;  /* 0x0000000000007308 */ /* 0x008ee40000001000 */
[----:B---3--:R-:W-:-:S06]  /*03b0*/  VIADD R3, R0, 0xffffffe ;  /* 0x0ffffffe00037836 */ /* 0x008fcc0000000000 */
[----:B------:R-:W3:Y:S02]  /*03c0*/  F2I.FTZ.U32.TRUNC.NTZ R3, R3 ;  /* 0x0000000300037305 */ /* 0x000ee4000021f000 */
[----:B---3--:R-:W-:-:S04]  /*03d0*/  IMAD.MOV R10, RZ, RZ, -R3 ;  /* 0x000000ffff0a7224 */ /* 0x008fc800078e0a03 */
[----:B------:R-:W-:Y:S01]  /*03e0*/  IMAD R5, R10, R7, RZ ;  /* 0x000000070a057224 */ /* 0x000fe200078e02ff */
[----:B------:R-:W-:-:S03]  /*03f0*/  IABS R10, R9 ;  /* 0x00000009000a7213 */ /* 0x000fc60000000000 */
[----:B------:R-:W-:Y:S02]  /*0400*/  IMAD.HI.U32 R2, R3, R5, R2 ;  /* 0x0000000503027227 */ /* 0x000fe400078e0002 */
[----:B------:R-:W3:Y:S02]  /*0410*/  I2F.RP R5, R12 ;  /* 0x0000000c00057306 */ /* 0x000ee40000209400 */
[----:B------:R-:W-:Y:S02]  /*0420*/  IMAD.MOV.U32 R3, RZ, RZ, R4 ;  /* 0x000000ffff037224 */ /* 0x000fe400078e0004 */
[----:B------:R-:W-:Y:S02]  /*0430*/  IMAD.MOV R0, RZ, RZ, -R10 ;  /* 0x000000ffff007224 */ /* 0x000fe400078e0a0a */
[----:B------:R-:W-:Y:S02]  /*0440*/  IMAD.HI.U32 R2, R2, R3, RZ ;  /* 0x0000000302027227 */ /* 0x000fe400078e00ff */
[----:B------:R-:W4:Y:S02]  /*0450*/  I2F.RP R4, R13 ;  /* 0x0000000d00047306 */ /* 0x000f240000209400 */
[----:B------:R-:W-:-:S05]  /*0460*/  IMAD R0, R2, R0, R3 ;  /* 0x0000000002007224 */ /* 0x000fca00078e0203 */
[----:B------:R-:W-:Y:S01]  /*0470*/  ISETP.GT.U32.AND P1, PT, R7, R0, PT ;  /* 0x000000000700720c */ /* 0x000fe20003f24070 */
[----:B---3--:R-:W-:Y:S08]  /*0480*/  MUFU.RCP R5, R5 ;  /* 0x0000000500057308 */ /* 0x008ff00000001000 */
[----:B----4-:R-:W3:Y:S04]  /*0490*/  MUFU.RCP R4, R4 ;  /* 0x0000000400047308 */ /* 0x010ee80000001000 */
[----:B------:R-:W-:-:S02]  /*04a0*/  @!P1 IMAD.IADD R0, R0, 0x1, -R7 ;  /* 0x0000000100009824 */ /* 0x000fc400078e0a07 */
[----:B------:R-:W-:Y:S01]  /*04b0*/  @!P1 VIADD R2, R2, 0x1 ;  /* 0x0000000102029836 */ /* 0x000fe20000000000 */
[----:B------:R-:W-:Y:S02]  /*04c0*/  ISETP.NE.AND P1, PT, R9, RZ, PT ;  /* 0x000000ff0900720c */ /* 0x000fe40003f25270 */
[----:B------:R-:W-:Y:S02]  /*04d0*/  ISETP.GE.U32.AND P0, PT, R0, R7, PT ;  /* 0x000000070000720c */ /* 0x000fe40003f06070 */
[----:B------:R-:W-:Y:S02]  /*04e0*/  LOP3.LUT R0, R8, R9, RZ, 0x3c, !PT ;  /* 0x0000000908007212 */ /* 0x000fe400078e3cff */
[----:B------:R-:W-:Y:S02]  /*04f0*/  SHF.R.U32.HI R7, RZ, 0x6, R11 ;  /* 0x00000006ff077819 */ /* 0x000fe4000001160b */
[----:B------:R-:W-:Y:S02]  /*0500*/  ISETP.GE.AND P2, PT, R0, RZ, PT ;  /* 0x000000ff0000720c */ /* 0x000fe40003f46270 */
[----:B------:R-:W-:Y:S01]  /*0510*/  SGXT.U32 R7, R7, 0x3 ;  /* 0x000000030707781a */ /* 0x000fe20000000000 */
[----:B---3--:R-:W-:-:S02]  /*0520*/  VIADD R3, R4, 0xffffffe ;  /* 0x0ffffffe04037836 */ /* 0x008fc40000000000 */
[----:B------:R-:W-:Y:S02]  /*0530*/  VIADD R4, R5, 0xffffffe ;  /* 0x0ffffffe05047836 */ /* 0x000fe40000000000 */
[----:B------:R-:W-:Y:S02]  /*0540*/  @P0 VIADD R2, R2, 0x1 ;  /* 0x0000000102020836 */ /* 0x000fe40000000000 */
[----:B------:R-:W3:Y:S02]  /*0550*/  F2I.FTZ.U32.TRUNC.NTZ R3, R3 ;  /* 0x0000000300037305 */ /* 0x000ee4000021f000 */
[----:B------:R-:W-:-:S04]  /*0560*/  IMAD.MOV.U32 R116, RZ, RZ, R2 ;  /* 0x000000ffff747224 */ /* 0x000fc800078e0002 */
[----:B------:R-:W-:Y:S01]  /*0570*/  @!P2 IMAD.MOV R116, RZ, RZ, -R116 ;  /* 0x000000ffff74a224 */ /* 0x000fe200078e0a74 */
[----:B------:R-:W-:Y:S01]  /*0580*/  @!P1 LOP3.LUT R116, RZ, R9, RZ, 0x33, !PT ;  /* 0x00000009ff749212 */ /* 0x000fe200078e33ff */
[----:B------:R-:W4:Y:S04]  /*0590*/  F2I.FTZ.U32.TRUNC.NTZ R5, R4 ;  /* 0x0000000400057305 */ /* 0x000f28000021f000 */
[----:B------:R-:W-:Y:S02]  /*05a0*/  IMAD.MOV R0, RZ, RZ, -R116 ;  /* 0x000000ffff007224 */ /* 0x000fe400078e0a74 */
[----:B------:R-:W-:Y:S02]  /*05b0*/  IMAD.SHL.U32 R116, R116, 0x40, RZ ;  /* 0x0000004074747824 */ /* 0x000fe400078e00ff */
[----:B------:R-:W-:-:S02]  /*05c0*/  IMAD R0, R9, R0, R8 ;  /* 0x0000000009007224 */ /* 0x000fc400078e0208 */
[----:B---3--:R-:W-:Y:S01]  /*05d0*/  IMAD.MOV R2, RZ, RZ, -R3 ;  /* 0x000000ffff027224 */ /* 0x008fe200078e0a03 */
[----:B------:R-:W-:Y:S01]  /*05e0*/  LOP3.LUT R7, R116, R7, RZ, 0xfc, !PT ;  /* 0x0000000774077212 */ /* 0x000fe200078efcff */
[----:B------:R3:W-:Y:S01]  /*05f0*/  STL [R1+0x228], R116 ;  /* 0x0002287401007387 */ /* 0x0007e20000100800 */
[----:B------:R-:W-:Y:S02]  /*0600*/  IMAD.IADD R0, R6, 0x1, R0 ;  /* 0x0000000106007824 */ /* 0x000fe400078e0200 */
[----:B------:R-:W-:Y:S01]  /*0610*/  IMAD R9, R2, R13, RZ ;  /* 0x0000000d02097224 */ /* 0x000fe200078e02ff */
[C---:B------:R-:W-:Y:S01]  /*0620*/  LOP3.LUT R14, R7.reuse, 0x8, RZ, 0xfc, !PT ;  /* 0x00000008070e7812 */ /* 0x040fe200078efcff */
[----:B------:R-:W-:Y:S01]  /*0630*/  IMAD.MOV.U32 R2, RZ, RZ, RZ ;  /* 0x000000ffff027224 */ /* 0x000fe200078e00ff */
[C---:B------:R-:W-:Y:S01]  /*0640*/  LOP3.LUT R16, R7.reuse, 0x10, RZ, 0xfc, !PT ;  /* 0x0000001007107812 */ /* 0x040fe200078efcff */
[----:B----4-:R-:W-:Y:S01]  /*0650*/  IMAD.MOV R11, RZ, RZ, -R5 ;  /* 0x000000ffff0b7224 */ /* 0x010fe200078e0a05 */
[----:B------:R-:W-:Y:S01]  /*0660*/  LOP3.LUT R18, R7, 0x18, RZ, 0xfc, !PT ;  /* 0x0000001807127812 */ /* 0x000fe200078efcff */
[----:B------:R-:W-:Y:S01]  /*0670*/  IMAD.HI.U32 R2, R3, R9, R2 ;  /* 0x0000000903027227 */ /* 0x000fe200078e0002 */
[----:B---3--:R-:W3:Y:S01]  /*0680*/  S2R R116, SR_TID.X ;  /* 0x0000000000747919 */ /* 0x008ee20000002100 */
[----:B------:R-:W-:-:S02]  /*0690*/  IABS R9, R7 ;  /* 0x0000000700097213 */ /* 0x000fc40000000000 */
[----:B------:R-:W-:Y:S01]  /*06a0*/  IMAD R3, R11, R12, RZ ;  /* 0x0000000c0b037224 */ /* 0x000fe200078e02ff */
[----:B------:R-:W-:Y:S01]  /*06b0*/  IABS R11, R14 ;  /* 0x0000000e000b7213 */ /* 0x000fe20000000000 */
[----:B------:R-:W-:Y:S01]  /*06c0*/  IMAD.MOV.U32 R4, RZ, RZ, RZ ;  /* 0x000000ffff047224 */ /* 0x000fe200078e00ff */
[----:B------:R-:W-:Y:S02]  /*06d0*/  IABS R15, R16 ;  /* 0x00000010000f7213 */ /* 0x000fe40000000000 */
[----:B------:R-:W-:Y:S01]  /*06e0*/  IABS R17, R18 ;  /* 0x0000001200117213 */ /* 0x000fe20000000000 */
[----:B------:R-:W-:Y:S01]  /*06f0*/  IMAD.HI.U32 R4, R5, R3, R4 ;  /* 0x0000000305047227 */ /* 0x000fe200078e0004 */
[C---:B------:R-:W-:Y:S02]  /*0700*/  LOP3.LUT R20, R7.reuse, 0x20, RZ, 0xfc, !PT ;  /* 0x0000002007147812 */ /* 0x040fe400078efcff */
[C---:B------:R-:W-:Y:S02]  /*0710*/  LOP3.LUT R21, R7.reuse, 0x28, RZ, 0xfc, !PT ;  /* 0x0000002807157812 */ /* 0x040fe400078efcff */
[C---:B------:R-:W-:Y:S01]  /*0720*/  LOP3.LUT R22, R7.reuse, 0x30, RZ, 0xfc, !PT ;  /* 0x0000003007167812 */ /* 0x040fe200078efcff */
[----:B------:R-:W-:Y:S01]  /*0730*/  IMAD.HI.U32 R3, R4, R11, RZ ;  /* 0x0000000b04037227 */ /* 0x000fe200078e00ff */
[----:B------:R-:W-:-:S03]  /*0740*/  LOP3.LUT R23, R7, 0x38, RZ, 0xfc, !PT ;  /* 0x0000003807177812 */ /* 0x000fc600078efcff */
[----:B------:R-:W-:Y:S01]  /*0750*/  IMAD.HI.U32 R5, R4, R15, RZ ;  /* 0x0000000f04057227 */ /* 0x000fe200078e00ff */
[----:B------:R-:W-:-:S03]  /*0760*/  IABS R19, R23 ;  /* 0x0000001700137213 */ /* 0x000fc60000000000 */
[----:B------:R-:W-:-:S04]  /*0770*/  IMAD.HI.U32 R6, R4, R17, RZ ;  /* 0x0000001104067227 */ /* 0x000fc800078e00ff */
[----:B------:R-:W-:Y:S02]  /*0780*/  IMAD.MOV R3, RZ, RZ, -R3 ;  /* 0x000000ffff037224 */ /* 0x000fe400078e0a03 */
[----:B------:R-:W-:Y:S02]  /*0790*/  IMAD.MOV R5, RZ, RZ, -R5 ;  /* 0x000000ffff057224 */ /* 0x000fe400078e0a05 */
[----:B------:R-:W-:Y:S01]  /*07a0*/  IMAD.MOV R6, RZ, RZ, -R6 ;  /* 0x000000ffff067224 */ /* 0x000fe200078e0a06 */
[----:B---3--:R-:W-:Y:S01]  /*07b0*/  LOP3.LUT R29, R116, 0x1ff, RZ, 0xc0, !PT ;  /* 0x000001ff741d7812 */ /* 0x008fe200078ec0ff */
[C---:B------:R-:W-:Y:S01]  /*07c0*/  IMAD R3, R12.reuse, R3, R11 ;  /* 0x000000030c037224 */ /* 0x040fe200078e020b */
[----:B------:R-:W-:Y:S01]  /*07d0*/  IABS R11, R20 ;  /* 0x00000014000b7213 */ /* 0x000fe20000000000 */
[----:B------:R-:W-:Y:S01]  /*07e0*/  IMAD R5, R12, R5, R15 ;  /* 0x000000050c057224 */ /* 0x000fe200078e020f */
[----:B------:R-:W-:Y:S01]  /*07f0*/  IABS R15, R21 ;  /* 0x00000015000f7213 */ /* 0x000fe20000000000 */
[----:B------:R-:W-:Y:S01]  /*0800*/  IMAD R24, R0, 0x200, R29 ;  /* 0x0000020000187824 */ /* 0x000fe200078e021d */
[----:B------:R-:W-:Y:S01]  /*0810*/  ISETP.GT.U32.AND P5, PT, R12, R3, PT ;  /* 0x000000030c00720c */ /* 0x000fe20003fa4070 */
[----:B------:R-:W-:-:S03]  /*0820*/  IMAD.HI.U32 R0, R4, R9, RZ ;  /* 0x0000000904007227 */ /* 0x000fc600078e00ff */
[----:B------:R-:W-:Y:S01]  /*0830*/  IABS R8, R24 ;  /* 0x0000001800087213 */ /* 0x000fe20000000000 */
[----:B------:R-:W-:Y:S01]  /*0840*/  IMAD.MOV R10, RZ, RZ, -R0 ;  /* 0x000000ffff0a7224 */ /* 0x000fe200078e0a00 */
[----:B------:R-:W-:Y:S01]  /*0850*/  STL [R1+0x220], R24 ;  /* 0x0002201801007387 */ /* 0x000fe20000100800 */
[----:B------:R-:W-:Y:S01]  /*0860*/  IMAD R6, R12, R6, R17 ;  /* 0x000000060c067224 */ /* 0x000fe200078e0211 */
[----:B------:R-:W-:Y:S01]  /*0870*/  IABS R17, R22 ;  /* 0x0000001600117213 */ /* 0x000fe20000000000 */
[----:B------:R-:W-:Y:S01]  /*0880*/  IMAD.HI.U32 R2, R2, R8, RZ ;  /* 0x0000000802027227 */ /* 0x000fe200078e00ff */
[----:B------:R-:W-:Y:S02]  /*0890*/  STL [R1+0x22c], R115 ;  /* 0x00022c7301007387 */ /* 0x000fe40000100800 */
[----:B------:R-:W-:Y:S01]  /*08a0*/  ISETP.GT.U32.AND P3, PT, R12, R6, PT ;  /* 0x000000060c00720c */ /* 0x000fe20003f64070 */
[----:B------:R-:W-:Y:S01]  /*08b0*/  IMAD.MOV R2, RZ, RZ, -R2 ;  /* 0x000000ffff027224 */ /* 0x000fe200078e0a02 */
[----:B------:R-:W-:Y:S01]  /*08c0*/  STL [R1+0x230], R114 ;  /* 0x0002307201007387 */ /* 0x000fe20000100800 */
[----:B------:R-:W-:-:S02]  /*08d0*/  @!P5 IMAD.IADD R3, R3, 0x1, -R12 ;  /* 0x000000010303d824 */ /* 0x000fc400078e0a0c */
[C---:B------:R-:W-:Y:S02]  /*08e0*/  IMAD R0, R13.reuse, R2, R8 ;  /* 0x000000020d007224 */ /* 0x040fe400078e0208 */
[----:B------:R-:W-:Y:S02]  /*08f0*/  IMAD R2, R12, R10, R9 ;  /* 0x0000000a0c027224 */ /* 0x000fe400078e0209 */
[----:B------:R-:W-:Y:S01]  /*0900*/  IMAD.HI.U32 R8, R4, R11, RZ ;  /* 0x0000000b04087227 */ /* 0x000fe200078e00ff */
[----:B------:R-:W-:Y:S02]  /*0910*/  ISETP.GT.U32.AND P0, PT, R13, R0, PT ;  /* 0x000000000d00720c */ /* 0x000fe40003f04070 */
[----:B------:R-:W-:Y:S01]  /*0920*/  ISETP.GT.U32.AND P2, PT, R12, R2, PT ;  /* 0x000000020c00720c */ /* 0x000fe20003f44070 */
[----:B------:R-:W-:-:S04]  /*0930*/  IMAD.HI.U32 R9, R4, R15, RZ ;  /* 0x0000000f04097227 */ /* 0x000fc800078e00ff */
[----:B------:R-:W-:-:S04]  /*0940*/  IMAD.HI.U32 R10, R4, R17, RZ ;  /* 0x00000011040a7227 */ /* 0x000fc800078e00ff */
[----:B------:R-:W-:Y:S02]  /*0950*/  IMAD.MOV R8, RZ, RZ, -R8 ;  /* 0x000000ffff087224 */ /* 0x000fe400078e0a08 */
[----:B------:R-:W-:Y:S01]  /*0960*/  @!P0 IMAD.IADD R0, R0, 0x1, -R13 ;  /* 0x0000000100008824 */ /* 0x000fe200078e0a0d */
[----:B------:R-:W-:Y:S01]  /*0970*/  ISETP.GT.U32.AND P0, PT, R12, R5, PT ;  /* 0x000000050c00720c */ /* 0x000fe20003f04070 */
[----:B------:R-:W-:-:S03]  /*0980*/  IMAD.HI.U32 R4, R4, R19, RZ ;  /* 0x0000001304047227 */ /* 0x000fc600078e00ff */
[----:B------:R-:W-:Y:S01]  /*0990*/  ISETP.GT.U32.AND P1, PT, R13, R0, PT ;  /* 0x000000000d00720c */ /* 0x000fe20003f24070 */
[----:B------:R-:W-:Y:S02]  /*09a0*/  IMAD.MOV R9, RZ, RZ, -R9 ;  /* 0x000000ffff097224 */ /* 0x000fe400078e0a09 */
[----:B------:R-:W-:Y:S02]  /*09b0*/  IMAD.MOV R10, RZ, RZ, -R10 ;  /* 0x000000ffff0a7224 */ /* 0x000fe400078e0a0a */
[C---:B------:R-:W-:Y:S02]  /*09c0*/  IMAD R8, R12.reuse, R8, R11 ;  /* 0x000000080c087224 */ /* 0x040fe400078e020b */
[----:B------:R-:W-:Y:S02]  /*09d0*/  IMAD.MOV R4, RZ, RZ, -R4 ;  /* 0x000000ffff047224 */ /* 0x000fe400078e0a04 */
[C---:B------:R-:W-:Y:S01]  /*09e0*/  IMAD R9, R12.reuse, R9, R15 ;  /* 0x000000090c097224 */ /* 0x040fe200078e020f */
[C---:B------:R-:W-:Y:S01]  /*09f0*/  ISETP.GT.U32.AND P6, PT, R12.reuse, R8, PT ;  /* 0x000000080c00720c */ /* 0x040fe20003fc4070 */
[----:B------:R-:W-:-:S02]  /*0a00*/  IMAD R10, R12, R10, R17 ;  /* 0x0000000a0c0a7224 */ /* 0x000fc400078e0211 */
[----:B------:R-:W-:Y:S02]  /*0a10*/  IMAD R11, R12, R4, R19 ;  /* 0x000000040c0b7224 */ /* 0x000fe400078e0213 */
[----:B------:R-:W-:Y:S01]  /*0a20*/  @!P1 IMAD.IADD R0, R0, 0x1, -R13 ;  /* 0x0000000100009824 */ /* 0x000fe200078e0a0d */
[----:B------:R-:W-:Y:S01]  /*0a30*/  ISETP.GT.U32.AND P1, PT, R12, R9, PT ;  /* 0x000000090c00720c */ /* 0x000fe20003f24070 */
[--C-:B------:R-:W-:Y:S01]  /*0a40*/  @!P2 IMAD.IADD R2, R2, 0x1, -R12.reuse ;  /* 0x000000010202a824 */ /* 0x100fe200078e0a0c */
[C---:B------:R-:W-:Y:S01]  /*0a50*/  ISETP.GT.U32.AND P2, PT, R12.reuse, R10, PT ;  /* 0x0000000a0c00720c */ /* 0x040fe20003f44070 */
[--C-:B------:R-:W-:Y:S01]  /*0a60*/  @!P0 IMAD.IADD R5, R5, 0x1, -R12.reuse ;  /* 0x0000000105058824 */ /* 0x100fe200078e0a0c */
[----:B------:R-:W-:Y:S01]  /*0a70*/  ISETP.GT.U32.AND P0, PT, R12, R3, PT ;  /* 0x000000030c00720c */ /* 0x000fe20003f04070 */
[--C-:B------:R-:W-:Y:S01]  /*0a80*/  @!P3 IMAD.IADD R6, R6, 0x1, -R12.reuse ;  /* 0x000000010606b824 */ /* 0x100fe200078e0a0c */
[----:B------:R-:W-:Y:S01]  /*0a90*/  ISETP.GT.U32.AND P5, PT, R12, R11, PT ;  /* 0x0000000b0c00720c */ /* 0x000fe20003fa4070 */
[----:B------:R-:W-:Y:S01]  /*0aa0*/  @!P6 IMAD.IADD R8, R8, 0x1, -R12 ;  /* 0x000000010808e824 */ /* 0x000fe200078e0a0c */
[----:B------:R-:W-:-:S02]  /*0ab0*/  ISETP.GT.U32.AND P4, PT, R12, R2, PT ;  /* 0x000000020c00720c */ /* 0x000fc40003f84070 */
[----:B------:R-:W-:Y:S02]  /*0ac0*/  ISETP.GE.AND P6, PT, R14, RZ, PT ;  /* 0x000000ff0e00720c */ /* 0x000fe40003fc6270 */
[----:B------:R-:W-:Y:S01]  /*0ad0*/  ISETP.GE.AND P3, PT, R7, RZ, PT ;  /* 0x000000ff0700720c */ /* 0x000fe20003f66270 */
[--C-:B------:R-:W-:Y:S01]  /*0ae0*/  @!P1 IMAD.IADD R9, R9, 0x1, -R12.reuse ;  /* 0x0000000109099824 */ /* 0x100fe200078e0a0c */
[----:B------:R-:W-:Y:S01]  /*0af0*/  ISETP.GT.U32.AND P1, PT, R12, R6, PT ;  /* 0x000000060c00720c */ /* 0x000fe20003f24070 */
[--C-:B------:R-:W-:Y:S02]  /*0b00*/  @!P2 IMAD.IADD R10, R10, 0x1, -R12.reuse ;  /* 0x000000010a0aa824 */ /* 0x100fe400078e0a0c */
[--C-:B------:R-:W-:Y:S01]  /*0b10*/  @!P0 IMAD.IADD R3, R3, 0x1, -R12.reuse ;  /* 0x0000000103038824 */ /* 0x100fe200078e0a0c */
[C---:B------:R-:W-:Y:S01]  /*0b20*/  ISETP.GT.U32.AND P0, PT, R12.reuse, R8, PT ;  /* 0x000000080c00720c */ /* 0x040fe20003f04070 */
[--C-:B------:R-:W-:Y:S01]  /*0b30*/  @!P5 IMAD.IADD R11, R11, 0x1, -R12.reuse ;  /* 0x000000010b0bd824 */ /* 0x100fe200078e0a0c */
[----:B------:R-:W-:Y:S01]  /*0b40*/  ISETP.GT.U32.AND P5, PT, R12, R5, PT ;  /* 0x000000050c00720c */ /* 0x000fe20003fa4070 */
[----:B------:R-:W-:Y:S01]  /*0b50*/  @!P4 IMAD.IADD R2, R2, 0x1, -R12 ;  /* 0x000000010202c824 */ /* 0x000fe200078e0a0c */
[C---:B------:R-:W-:Y:S01]  /*0b60*/  ISETP.GT.U32.AND P2, PT, R12.reuse, R9, PT ;  /* 0x000000090c00720c */ /* 0x040fe20003f44070 */
[----:B------:R-:W-:Y:S01]  /*0b70*/  IMAD.MOV.U32 R4, RZ, RZ, R3 ;  /* 0x000000ffff047224 */ /* 0x000fe200078e0003 */
[C---:B------:R-:W-:Y:S01]  /*0b80*/  ISETP.GT.U32.AND P4, PT, R12.reuse, R10, PT ;  /* 0x0000000a0c00720c */ /* 0x040fe20003f84070 */
[----:B------:R-:W-:Y:S01]  /*0b90*/  @!P3 IMAD.MOV R2, RZ, RZ, -R2 ;  /* 0x000000ffff02b224 */ /* 0x000fe200078e0a02 */
[----:B------:R-:W-:Y:S01]  /*0ba0*/  ISETP.GT.U32.AND P3, PT, R12, R11, PT ;  /* 0x0000000b0c00720c */ /* 0x000fe20003f64070 */
[----:B------:R-:W-:Y:S01]  /*0bb0*/  @!P6 IMAD.MOV R4, RZ, RZ, -R4 ;  /* 0x000000ffff04e224 */ /* 0x000fe200078e0a04 */
[----:B------:R-:W-:Y:S01]  /*0bc0*/  ISETP.GE.AND P6, PT, R16, RZ, PT ;  /* 0x000000ff1000720c */ /* 0x000fe20003fc6270 */
[--C-:B------:R-:W-:Y:S01]  /*0bd0*/  @!P1 IMAD.IADD R6, R6, 0x1, -R12.reuse ;  /* 0x0000000106069824 */ /* 0x100fe200078e0a0c */
        /* <DEDUP_REMOVED lines=9> */
[----:B------:R-:W-:Y:S01]  /*0c70*/  @!P3 IMAD.IADD R11, R11, 0x1, -R12 ;  /* 0x000000010b0bb824 */ /* 0x000fe200078e0a0c */
[----:B------:R-:W-:Y:S01]  /*0c80*/  ISETP.NE.AND P3, PT, R114, RZ, PT ;  /* 0x000000ff7200720c */ /* 0x000fe20003f65270 */
[----:B------:R-:W-:Y:S01]  /*0c90*/  @!P6 IMAD.MOV R5, RZ, RZ, -R5 ;  /* 0x000000ffff05e224 */ /* 0x000fe200078e0a05 */
[----:B------:R-:W-:Y:S01]  /*0ca0*/  ISETP.GE.AND P6, PT, R24, RZ, PT ;  /* 0x000000ff1800720c */ /* 0x000fe20003fc6270 */
[----:B------:R-:W-:Y:S01]  /*0cb0*/  @!P1 IMAD.MOV R8, RZ, RZ, -R8 ;  /* 0x000000ffff089224 */ /* 0x000fe200078e0a08 */
[----:B------:R-:W-:Y:S01]  /*0cc0*/  LOP3.LUT R3, RZ, R115, RZ, 0x33, !PT ;  /* 0x00000073ff037212 */ /* 0x000fe200078e33ff */
[----:B------:R-:W-:-:S02]  /*0cd0*/  @!P0 IMAD.MOV R9, RZ, RZ, -R9 ;  /* 0x000000ffff098224 */ /* 0x000fc400078e0a09 */
[----:B------:R-:W-:Y:S01]  /*0ce0*/  @!P5 IMAD.MOV R6, RZ, RZ, -R6 ;  /* 0x000000ffff06d224 */ /* 0x000fe200078e0a06 */
[----:B------:R-:W-:Y:S01]  /*0cf0*/  ISETP.NE.AND P5, PT, R115, RZ, PT ;  /* 0x000000ff7300720c */ /* 0x000fe20003fa5270 */
[----:B------:R-:W-:Y:S02]  /*0d00*/  @!P2 IMAD.MOV R10, RZ, RZ, -R10 ;  /* 0x000000ffff0aa224 */ /* 0x000fe400078e0a0a */
[----:B------:R-:W-:Y:S01]  /*0d10*/  @!P4 IMAD.MOV R11, RZ, RZ, -R11 ;  /* 0x000000ffff0bc224 */ /* 0x000fe200078e0a0b */
[C---:B------:R-:W-:Y:S02]  /*0d20*/  SEL R14, R3.reuse, R5, !P5 ;  /* 0x00000005030e7207 */ /* 0x040fe40006800000 */
[C---:B------:R-:W-:Y:S01]  /*0d30*/  SEL R17, R3.reuse, R2, !P5 ;  /* 0x0000000203117207 */ /* 0x040fe20006800000 */
[----:B------:R-:W-:Y:S01]  /*0d40*/  @!P6 IMAD.MOV R0, RZ, RZ, -R0 ;  /* 0x000000ffff00e224 */ /* 0x000fe200078e0a00 */
[C---:B------:R-:W-:Y:S01]  /*0d50*/  SEL R15, R3.reuse, R4, !P5 ;  /* 0x00000004030f7207 */ /* 0x040fe20006800000 */
[----:B-1----:R-:W-:Y:S01]  /*0d60*/  VIADD R4, R58, 0xffffffff ;  /* 0xffffffff3a047836 */ /* 0x002fe20000000000 */
[----:B------:R-:W-:Y:S01]  /*0d70*/  SEL R18, R3, R6, !P5 ;  /* 0x0000000603127207 */ /* 0x000fe20006800000 */
[----:B------:R-:W-:Y:S01]  /*0d80*/  IMAD.SHL.U32 R6, R29, 0x4, RZ ;  /* 0x000000041d067824 */ /* 0x000fe200078e00ff */
[----:B------:R-:W-:-:S02]  /*0d90*/  SEL R19, R3, R8, !P5 ;  /* 0x0000000803137207 */ /* 0x000fc40006800000 */
[C---:B------:R-:W-:Y:S01]  /*0da0*/  SEL R21, R3.reuse, R9, !P5 ;  /* 0x0000000903157207 */ /* 0x040fe20006800000 */
[----:B------:R-:W-:Y:S01]  /*0db0*/  VIADD R7, R6, UR4 ;  /* 0x0000000406077c36 */ /* 0x000fe20008000000 */
[C---:B------:R-:W-:Y:S01]  /*0dc0*/  SEL R117, R3.reuse, R10, !P5 ;  /* 0x0000000a03757207 */ /* 0x040fe20006800000 */
[----:B------:R-:W-:Y:S01]  /*0dd0*/  VIADD R6, R58, 0xffffffe7 ;  /* 0xffffffe73a067836 */ /* 0x000fe20000000000 */
[----:B------:R-:W-:Y:S02]  /*0de0*/  SEL R5, R3, R11, !P5 ;  /* 0x0000000b03057207 */ /* 0x000fe40006800000 */
[----:B------:R-:W1:Y:S01]  /*0df0*/  LDC.64 R2, c[0x0][0x3a8] ;  /* 0x0000ea00ff027b82 */ /* 0x000e620000000a00 */
[----:B------:R-:W-:Y:S02]  /*0e00*/  @!P3 LOP3.LUT R0, RZ, R114, RZ, 0x33, !PT ;  /* 0x00000072ff00b212 */ /* 0x000fe400078e33ff */
[----:B------:R-:W-:Y:S01]  /*0e10*/  ISETP.GE.U32.AND P0, PT, R4, 0x7fffffc0, PT ;  /* 0x7fffffc00400780c */ /* 0x000fe20003f06070 */
[----:B------:R-:W-:Y:S01]  /*0e20*/  VIADD R4, R58, 0xfffffff3 ;  /* 0xfffffff33a047836 */ /* 0x000fe20000000000 */
[----:B------:R3:W-:Y:S01]  /*0e30*/  STL [R1+0x30], R5 ;  /* 0x0000300501007387 */ /* 0x0007e20000100800 */
[----:B------:R-:W-:-:S02]  /*0e40*/  IMAD R26, R0, R59, RZ ;  /* 0x0000003b001a7224 */ /* 0x000fc400078e02ff */
[----:B------:R-:W-:Y:S01]  /*0e50*/  VIADD R0, R58, 0xfffffffb ;  /* 0xfffffffb3a007836 */ /* 0x000fe20000000000 */
[----:B------:R-:W-:Y:S01]  /*0e60*/  ISETP.GE.U32.AND P4, PT, R4, 0x7fffffb4, PT ;  /* 0x7fffffb40400780c */ /* 0x000fe20003f86070 */
[----:B------:R-:W-:Y:S01]  /*0e70*/  IMAD.SHL.U32 R28, R26, 0x4, RZ ;  /* 0x000000041a1c7824 */ /* 0x000fe200078e00ff */
[----:B------:R-:W-:Y:S02]  /*0e80*/  STL [R1+0x68], R26 ;  /* 0x0000681a01007387 */ /* 0x000fe40000100800 */
[----:B------:R-:W-:Y:S01]  /*0e90*/  ISETP.GE.U32.AND P2, PT, R0, 0x7fffffbc, PT ;  /* 0x7fffffbc0000780c */ /* 0x000fe20003f46070 */
[----:B------:R-:W-:Y:S01]  /*0ea0*/  VIADD R0, R58, 0xfffffff7 ;  /* 0xfffffff73a007836 */ /* 0x000fe20000000000 */
[----:B------:R-:W-:Y:S01]  /*0eb0*/  IADD3 R10, P1, PT, R28, UR12, RZ ;  /* 0x0000000c1c0a7c10 */ /* 0x000fe2000ff3e0ff */
[----:B---3--:R-:W-:Y:S01]  /*0ec0*/  VIADD R5, R58, 0xffffffef ;  /* 0xffffffef3a057836 */ /* 0x008fe20000000000 */
[----:B------:R-:W-:Y:S02]  /*0ed0*/  STL [R1+0x6c], R28 ;  /* 0x00006c1c01007387 */ /* 0x000fe40000100800 */
[----:B------:R-:W-:-:S02]  /*0ee0*/  LEA.HI.X.SX32 R11, R26, UR13, 0x2, P1 ;  /* 0x0000000d1a0b7c11 */ /* 0x000fc400088f16ff */
[----:B------:R-:W-:Y:S01]  /*0ef0*/  ISETP.GE.U32.AND P3, PT, R0, 0x7fffffb8, PT ;  /* 0x7fffffb80000780c */ /* 0x000fe20003f66070 */
[----:B------:R-:W-:Y:S01]  /*0f00*/  VIADD R0, R58, 0xffffffeb ;  /* 0xffffffeb3a007836 */ /* 0x000fe20000000000 */
[----:B------:R-:W-:Y:S01]  /*0f10*/  ISETP.GE.U32.AND P5, PT, R5, 0x7fffffb0, PT ;  /* 0x7fffffb00500780c */ /* 0x000fe20003fa6070 */
[----:B------:R-:W-:Y:S01]  /*0f20*/  @!PT LDS RZ, [RZ] ;  /* 0x00000000fffff984 */ /* 0x000fe20000000800 */
[----:B------:R-:W-:Y:S01]  /*0f30*/  @!PT LDS RZ, [RZ] ;  /* 0x00000000fffff984 */ /* 0x000fe20000000800 */
[----:B------:R-:W-:Y:S01]  /*0f40*/  @!PT LDS RZ, [RZ] ;  /* 0x00000000fffff984 */ /* 0x000fe20000000800 */
[----:B------:R-:W-:Y:S01]  /*0f50*/  LDGSTS.E [R7], desc[UR10][R10.64], !P0 ;  /* 0x000000000a077fae */ /* 0x000fe2000c1a100a */
[C---:B-1----:R-:W-:Y:S01]  /*0f60*/  IMAD.SHL.U32 R31, R2.reuse, 0x4, RZ ;  /* 0x00000004021f7824 */ /* 0x042fe200078e00ff */
[CC--:B------:R-:W-:Y:S01]  /*0f70*/  LEA R4, P0, R2.reuse, R10.reuse, 0x4 ;  /* 0x0000000a02047211 */ /* 0x0c0fe200078020ff */
[C---:B------:R-:W-:Y:S01]  /*0f80*/  IMAD R22, R2.reuse, 0x30, RZ ;  /* 0x0000003002167824 */ /* 0x040fe200078e02ff */
[CC--:B------:R-:W-:Y:S01]  /*0f90*/  LEA R8, P1, R2.reuse, R10.reuse, 0x5 ;  /* 0x0000000a02087211 */ /* 0x0c0fe200078228ff */
[C---:B------:R-:W-:Y:S01]  /*0fa0*/  IMAD.SHL.U32 R16, R2.reuse, 0x8, RZ ;  /* 0x0000000802107824 */ /* 0x040fe200078e00ff */
[-C--:B------:R-:W-:Y:S01]  /*0fb0*/  LEA.HI.X.SX32 R5, R31, R11.reuse, 0x2, P0 ;  /* 0x0000000b1f057211 */ /* 0x080fe200000f16ff */
[----:B------:R-:W-:Y:S01]  /*0fc0*/  IMAD R53, R2, 0xc, RZ ;  /* 0x0000000c02357824 */ /* 0x000fe200078e02ff */
[-C--:B------:R-:W-:Y:S01]  /*0fd0*/  IADD3 R12, P6, PT, R22, R10.reuse, RZ ;  /* 0x0000000a160c7210 */ /* 0x080fe20007fde0ff */
[----:B------:R-:W-:Y:S01]  /*0fe0*/  IMAD R121, R2, 0x60, RZ ;  /* 0x0000006002797824 */ /* 0x000fe200078e02ff */
[-C--:B------:R-:W-:Y:S01]  /*0ff0*/  LEA.HI.X.SX32 R9, R16, R11.reuse, 0x2, P1 ;  /* 0x0000000b10097211 */ /* 0x080fe200008f16ff */
[----:B------:R1:W-:Y:S01]  /*1000*/  LDGSTS.E [R7+0x2000], desc[UR10][R4.64], !P2 ;  /* 0x0200000004077fae */ /* 0x0003e2000d1a100a */
[-C--:B------:R-:W-:Y:S01]  /*1010*/  LEA.HI.X.SX32 R13, R53, R11.reuse, 0x2, P6 ;  /* 0x0000000b350d7211 */ /* 0x080fe200030f16ff */
[----:B------:R-:W-:Y:S01]  /*1020*/  IMAD.SHL.U32 R30, R2, 0x10, RZ ;  /* 0x00000010021e7824 */ /* 0x000fe200078e00ff */
[----:B------:R-:W-:Y:S01]  /*1030*/  ISETP.GE.U32.AND P0, PT, R0, 0x7fffffac, PT ;  /* 0x7fffffac0000780c */ /* 0x000fe20003f06070 */
[----:B------:R-:W-:Y:S01]  /*1040*/  LDGSTS.E [R7+0x4000], desc[UR10][R8.64], !P3 ;  /* 0x0400000008077fae */ /* 0x000fe2000d9a100a */
[----:B------:R-:W-:Y:S01]  /*1050*/  IMAD R41, R2, 0x18, RZ ;  /* 0x0000001802297824 */ /* 0x000fe200078e02ff */
[----:B------:R-:W-:Y:S01]  /*1060*/  ISETP.GE.U32.AND P1, PT, R6, 0x7fffffa8, PT ;  /* 0x7fffffa80600780c */ /* 0x000fe20003f26070 */
[C---:B------:R-:W-:Y:S01]  /*1070*/  IMAD R123, R2.reuse, 0x50, RZ ;  /* 0x00000050027b7824 */ /* 0x040fe200078e02ff */
[----:B------:R-:W-:Y:S01]  /*1080*/  LDGSTS.E [R7+0x6000], desc[UR10][R12.64], !P4 ;  /* 0x060000000c077fae */ /* 0x000fe2000e1a100a */
[CC--:B------:R-:W-:Y:S01]  /*1090*/  LEA R114, P4, R2.reuse, R10.reuse, 0x6 ;  /* 0x0000000a02727211 */ /* 0x0c0fe200078830ff */
[C---:B------:R-:W-:Y:S01]  /*10a0*/  IMAD R25, R2.reuse, 0x14, RZ ;  /* 0x0000001402197824 */ /* 0x040fe200078e02ff */
[-C--:B-1----:R-:W-:Y:S01]  /*10b0*/  IADD3 R4, P3, PT, R31, R10.reuse, RZ ;  /* 0x0000000a1f047210 */ /* 0x082fe20007f7e0ff */
[----:B------:R-:W-:Y:S01]  /*10c0*/  IMAD R119, R2, 0x70, RZ ;  /* 0x0000007002777824 */ /* 0x000fe200078e02ff */
[-C--:B------:R-:W-:Y:S01]  /*10d0*/  LEA.HI.X.SX32 R115, R30, R11.reuse, 0x2, P4 ;  /* 0x0000000b1e737211 */ /* 0x080fe200020f16ff */
[C---:B------:R-:W-:Y:S01]  /*10e0*/  IMAD.SHL.U32 R24, R2.reuse, 0x20, RZ ;  /* 0x0000002002187824 */ /* 0x040fe200078e00ff */
[CC--:B------:R-:W-:Y:S01]  /*10f0*/  LEA.HI.X.SX32 R5, R2.reuse, R11.reuse, 0x2, P3 ;  /* 0x0000000b02057211 */ /* 0x0c0fe200018f16ff */
[C---:B------:R-:W-:Y:S01]  /*1100*/  IMAD R109, R2.reuse, 0xa0, RZ ;  /* 0x000000a0026d7824 */ /* 0x040fe200078e02ff */
[-C--:B------:R-:W-:Y:S01]  /*1110*/  IADD3 R120, P3, PT, R121, R10.reuse, RZ ;  /* 0x0000000a79787210 */ /* 0x080fe20007f7e0ff */
[C---:B------:R-:W-:Y:S01]  /*1120*/  IMAD R50, R2.reuse, 0x1c, RZ ;  /* 0x0000001c02327824 */ /* 0x040fe200078e02ff */
[-C--:B------:R-:W-:Y:S01]  /*1130*/  IADD3 R122, P4, PT, R123, R10.reuse, RZ ;  /* 0x0000000a7b7a7210 */ /* 0x080fe20007f9e0ff */
[C---:B------:R-:W-:Y:S01]  /*1140*/  IMAD R39, R2.reuse, 0x28, RZ ;  /* 0x0000002802277824 */ /* 0x040fe200078e02ff */
[-C--:B------:R-:W-:Y:S01]  /*1150*/  LEA.HI.X.SX32 R121, R41, R11.reuse, 0x2, P3 ;  /* 0x0000000b29797211 */ /* 0x080fe200018f16ff */
[C---:B------:R-:W-:Y:S01]  /*1160*/  IMAD R111, R2.reuse, 0x90, RZ ;  /* 0x00000090026f7824 */ /* 0x040fe200078e02ff */
[CC--:B------:R-:W-:Y:S01]  /*1170*/  LEA R112, P3, R2.reuse, R10.reuse, 0x7 ;  /* 0x0000000a02707211 */ /* 0x0c0fe200078638ff */
[C---:B------:R-:W-:Y:S01]  /*1180*/  IMAD R103, R2.reuse, 0xc0, RZ ;  /* 0x000000c002677824 */ /* 0x040fe200078e02ff */
[-C--:B------:R-:W-:Y:S01]  /*1190*/  LEA.HI.X.SX32 R123, R25, R11.reuse, 0x2, P4 ;  /* 0x0000000b197b7211 */ /* 0x080fe200020f16ff */
[----:B------:R-:W-:Y:S01]  /*11a0*/  IMAD R23, R2, 0x24, RZ ;  /* 0x0000002402177824 */ /* 0x000fe200078e02ff */
[-C--:B------:R-:W-:Y:S01]  /*11b0*/  IADD3 R118, P4, PT, R119, R10.reuse, RZ ;  /* 0x0000000a77767210 */ /* 0x080fe20007f9e0ff */
[----:B------:R-:W-:Y:S01]  /*11c0*/  VIADD R0, R58, 0xffffffe3 ;  /* 0xffffffe33a007836 */ /* 0x000fe20000000000 */
[-C--:B------:R-:W-:Y:S01]  /*11d0*/  LEA.HI.X.SX32 R113, R24, R11.reuse, 0x2, P3 ;  /* 0x0000000b18717211 */ /* 0x080fe200018f16ff */
[----:B------:R-:W-:Y:S01]  /*11e0*/  IMAD R107, R2, 0xb0, RZ ;  /* 0x000000b0026b7824 */ /* 0x000fe200078e02ff */
[-C--:B------:R-:W-:Y:S01]  /*11f0*/  IADD3 R108, P3, PT, R109, R10.reuse, RZ ;  /* 0x0000000a6d6c7210 */ /* 0x080fe20007f7e0ff */
[----:B------:R-:W-:Y:S01]  /*1200*/  STL [R1+0x38], R31 ;  /* 0x0000381f01007387 */ /* 0x000fe20000100800 */
[-C--:B------:R-:W-:Y:S01]  /*1210*/  LEA.HI.X.SX32 R119, R50, R11.reuse, 0x2, P4 ;  /* 0x0000000b32777211 */ /* 0x080fe200020f16ff */
[C---:B------:R-:W-:Y:S01]  /*1220*/  IMAD R99, R2.reuse, 0xe0, RZ ;  /* 0x000000e002637824 */ /* 0x040fe200078e02ff */
[-C--:B------:R-:W-:Y:S01]  /*1230*/  IADD3 R110, P4, PT, R111, R10.reuse, RZ ;  /* 0x0000000a6f6e7210 */ /* 0x080fe20007f9e0ff */
[----:B------:R-:W-:Y:S01]  /*1240*/  STL [R1+0x148], R22 ;  /* 0x0001481601007387 */ /* 0x000fe20000100800 */
[-C--:B------:R-:W-:Y:S01]  /*1250*/  LEA.HI.X.SX32 R109, R39, R11.reuse, 0x2, P3 ;  /* 0x0000000b276d7211 */ /* 0x080fe200018f16ff */
[C---:B------:R-:W-:Y:S01]  /*1260*/  IMAD R20, R2.reuse, 0x2c, RZ ;  /* 0x0000002c02147824 */ /* 0x040fe200078e02ff */
[-C--:B------:R-:W-:Y:S01]  /*1270*/  IADD3 R102, P3, PT, R103, R10.reuse, RZ ;  /* 0x0000000a67667210 */ /* 0x080fe20007f7e0ff */
[----:B------:R1:W-:Y:S01]  /*1280*/  STL [R1+0x16c], R16 ;  /* 0x00016c1001007387 */ /* 0x0003e20000100800 */
[-C--:B------:R-:W-:Y:S01]  /*1290*/  LEA.HI.X.SX32 R111, R23, R11.reuse, 0x2, P4 ;  /* 0x0000000b176f7211 */ /* 0x080fe200020f16ff */
[----:B------:R-:W-:Y:S01]  /*12a0*/  IMAD R27, R2, 0x38, RZ ;  /* 0x00000038021b7824 */ /* 0x000fe200078e02ff */
[----:B------:R-:W-:Y:S01]  /*12b0*/  ISETP.GE.U32.AND P2, PT, R0, 0x7fffffa4, PT ;  /* 0x7fffffa40000780c */ /* 0x000fe20003f46070 */
[----:B------:R-:W-:Y:S01]  /*12c0*/  STL [R1+0x154], R53 ;  /* 0x0001543501007387 */ /* 0x000fe20000100800 */
[----:B------:R-:W-:Y:S01]  /*12d0*/  IMAD R105, R2, 0xd0, RZ ;  /* 0x000000d002697824 */ /* 0x000fe200078e02ff */
[-C--:B------:R-:W-:Y:S01]  /*12e0*/  IADD3 R106, P4, PT, R107, R10.reuse, RZ ;  /* 0x0000000a6b6a7210 */ /* 0x080fe20007f9e0ff */
[----:B------:R-:W-:Y:S01]  /*12f0*/  VIADD R0, R58, 0xffffffdf ;  /* 0xffffffdf3a007836 */ /* 0x000fe20000000000 */
[----:B------:R-:W-:Y:S01]  /*1300*/  STL [R1+0x21c], R30 ;  /* 0x00021c1e01007387 */ /* 0x000fe20000100800 */
[-C--:B------:R-:W-:Y:S01]  /*1310*/  LEA.HI.X.SX32 R103, R22, R11.reuse, 0x2, P3 ;  /* 0x0000000b16677211 */ /* 0x080fe200018f16ff */
[----:B-1----:R-:W-:Y:S01]  /*1320*/  IMAD R16, R2, 0x34, RZ ;  /* 0x0000003402107824 */ /* 0x002fe200078e02ff */
[-C--:B------:R-:W-:Y:S01]  /*1330*/  IADD3 R98, P3, PT, R99, R10.reuse, RZ ;  /* 0x0000000a63627210 */ /* 0x080fe20007f7e0ff */
[----:B------:R-:W-:Y:S01]  /*1340*/  STL [R1+0x150], R25 ;  /* 0x0001501901007387 */ /* 0x000fe20000100800 */
[-C--:B------:R-:W-:Y:S01]  /*1350*/  LEA.HI.X.SX32 R107, R20, R11.reuse, 0x2, P4 ;  /* 0x0000000b146b7211 */ /* 0x080fe200020f16ff */
[----:B------:R-:W-:Y:S01]  /*1360*/  IMAD R101, R2, 0xf0, RZ ;  /* 0x000000f002657824 */ /* 0x000fe200078e02ff */
[-C--:B------:R-:W-:Y:S01]  /*1370*/  IADD3 R104, P4, PT, R105, R10.reuse, RZ ;  /* 0x0000000a69687210 */ /* 0x080fe20007f9e0ff */
[----:B------:R-:W-:Y:S01]  /*1380*/  STL [R1+0x134], R41 ;  /* 0x0001342901007387 */ /* 0x000fe20000100800 */
[-C--:B------:R-:W-:Y:S01]  /*1390*/  LEA.HI.X.SX32 R99, R27, R11.reuse, 0x2, P3 ;  /* 0x0000000b1b637211 */ /* 0x080fe200018f16ff */
[----:B------:R-:W-:Y:S01]  /*13a0*/  VIADD R6, R58, 0xffffffdb ;  /* 0xffffffdb3a067836 */ /* 0x000fe20000000000 */
[----:B------:R-:W-:Y:S01]  /*13b0*/  ISETP.GE.U32.AND P3, PT, R0, 0x7fffffa0, PT ;  /* 0x7fffffa00000780c */ /* 0x000fe20003f66070 */
[----:B------:R-:W-:Y:S01]  /*13c0*/  STL [R1+0x14c], R23 ;  /* 0x00014c1701007387 */ /* 0x000fe20000100800 */
[----:B------:R-:W-:Y:S01]  /*13d0*/  VIADD R0, R58, 0xffffffd7 ;  /* 0xffffffd73a007836 */ /* 0x000fe20000000000 */
[----:B------:R-:W-:Y:S01]  /*13e0*/  LEA.HI.X.SX32 R105, R16, R11, 0x2, P4 ;  /* 0x0000000b10697211 */ /* 0x000fe200020f16ff */
[C---:B------:R-:W-:Y:S01]  /*13f0*/  IMAD R22, R2.reuse, 0x5, RZ ;  /* 0x0000000502167824 */ /* 0x040fe200078e02ff */
[----:B------:R-:W-:Y:S01]  /*1400*/  STL [R1+0x12c], R16 ;  /* 0x00012c1001007387 */ /* 0x000fe20000100800 */
[----:B------:R-:W-:Y:S01]  /*1410*/  IADD3 R100, P4, PT, R101, R10, RZ ;  /* 0x0000000a65647210 */ /* 0x000fe20007f9e0ff */
[----:B------:R-:W-:-:S02]  /*1420*/  IMAD.SHL.U32 R40, R2, 0x2, RZ ;  /* 0x0000000202287824 */ /* 0x000fc400078e00ff */
[----:B------:R-:W-:Y:S01]  /*1430*/  STL [R1+0x130], R39 ;  /* 0x0001302701007387 */ /* 0x000fe20000100800 */
[C---:B------:R-:W-:Y:S02]  /*1440*/  IMAD R38, R2.reuse, 0x6, RZ ;  /* 0x0000000602267824 */ /* 0x040fe400078e02ff */
[C---:B------:R-:W-:Y:S01]  /*1450*/  IMAD R37, R2.reuse, 0xa, RZ ;  /* 0x0000000a02257824 */ /* 0x040fe200078e02ff */
[----:B------:R-:W-:Y:S01]  /*1460*/  STL [R1+0x15c], R27 ;  /* 0x00015c1b01007387 */ /* 0x000fe20000100800 */
[C---:B------:R-:W-:Y:S02]  /*1470*/  IMAD R36, R2.reuse, 0x11, RZ ;  /* 0x0000001102247824 */ /* 0x040fe400078e02ff */
[C---:B------:R-:W-:Y:S01]  /*1480*/  IMAD R77, R2.reuse, 0x54, RZ ;  /* 0x00000054024d7824 */ /* 0x040fe200078e02ff */
[----:B------:R-:W-:Y:S01]  /*1490*/  STL [R1+0x164], R50 ;  /* 0x0001643201007387 */ /* 0x000fe20000100800 */
[C---:B------:R-:W-:Y:S02]  /*14a0*/  IMAD R97, R2.reuse, 0x64, RZ ;  /* 0x0000006402617824 */ /* 0x040fe400078e02ff */
[C---:B------:R-:W-:Y:S01]  /*14b0*/  IMAD R35, R2.reuse, 0x15, RZ ;  /* 0x0000001502237824 */ /* 0x040fe200078e02ff */
[----:B------:R1:W-:Y:S01]  /*14c0*/  STL [R1+0x208], R24 ;  /* 0x0002081801007387 */ /* 0x0003e20000100800 */
[----:B------:R-:W-:-:S02]  /*14d0*/  IMAD R34, R2, 0x19, RZ ;  /* 0x0000001902227824 */ /* 0x000fc400078e02ff */
[----:B------:R-:W-:Y:S01]  /*14e0*/  IMAD R95, R2, 0x74, RZ ;  /* 0x00000074025f7824 */ /* 0x000fe200078e02ff */
[----:B------:R3:W-:Y:S01]  /*14f0*/  LDGSTS.E [R7+0x8000], desc[UR10][R114.64], !P5 ;  /* 0x0800000072077fae */ /* 0x0007e2000e9a100a */
[----:B------:R-:W-:Y:S01]  /*1500*/  ISETP.GE.U32.AND P5, PT, R0, 0x7fffff98, PT ;  /* 0x7fffff980000780c */ /* 0x000fe20003fa6070 */
[----:B------:R-:W-:Y:S02]  /*1510*/  VIADD R0, R58, 0xffffffd3 ;  /* 0xffffffd33a007836 */ /* 0x000fe40000000000 */
[----:B------:R-:W-:Y:S01]  /*1520*/  LDGSTS.E [R7+0xa000], desc[UR10][R122.64], !P0 ;  /* 0x0a0000007a077fae */ /* 0x000fe2000c1a100a */
[C---:B------:R-:W-:Y:S02]  /*1530*/  IMAD R91, R2.reuse, 0x84, RZ ;  /* 0x00000084025b7824 */ /* 0x040fe400078e02ff */
[----:B-1----:R-:W-:Y:S01]  /*1540*/  IMAD R24, R2, 0x3c, RZ ;  /* 0x0000003c02187824 */ /* 0x002fe200078e02ff */
[----:B------:R-:W-:Y:S01]  /*1550*/  ISETP.GE.U32.AND P0, PT, R0, 0x7fffff94, PT ;  /* 0x7fffff940000780c */ /* 0x000fe20003f06070 */
[----:B------:R-:W-:Y:S01]  /*1560*/  VIADD R0, R58, 0xffffffcb ;  /* 0xffffffcb3a007836 */ /* 0x000fe20000000000 */
[----:B------:R-:W-:Y:S01]  /*1570*/  LDGSTS.E [R7+0xc000], desc[UR10][R120.64], !P1 ;  /* 0x0c00000078077fae */ /* 0x000fe2000c9a100a */
[----:B------:R-:W-:Y:S01]  /*1580*/  IMAD R33, R2, 0x1d, RZ ;  /* 0x0000001d02217824 */ /* 0x000fe200078e02ff */
[----:B------:R-:W-:Y:S01]  /*1590*/  LEA.HI.X.SX32 R101, R24, R11, 0x2, P4 ;  /* 0x0000000b18657211 */ /* 0x000fe200020f16ff */
[----:B------:R-:W-:Y:S01]  /*15a0*/  IMAD R32, R2, 0x21, RZ ;  /* 0x0000002102207824 */ /* 0x000fe200078e02ff */
[----:B------:R-:W-:Y:S01]  /*15b0*/  ISETP.GE.U32.AND P4, PT, R6, 0x7fffff9c, PT ;  /* 0x7fffff9c0600780c */ /* 0x000fe20003f86070 */
[----:B------:R-:W-:Y:S01]  /*15c0*/  VIADD R6, R58, 0xffffffcf ;  /* 0xffffffcf3a067836 */ /* 0x000fe20000000000 */
[----:B------:R-:W-:Y:S01]  /*15d0*/  LDGSTS.E [R7+0xe000], desc[UR10][R118.64], !P2 ;  /* 0x0e00000076077fae */ /* 0x000fe2000d1a100a */
[----:B------:R-:W-:Y:S01]  /*15e0*/  ISETP.GE.U32.AND P2, PT, R0, 0x7fffff8c, PT ;  /* 0x7fffff8c0000780c */ /* 0x000fe20003f46070 */
[----:B------:R-:W-:-:S02]  /*15f0*/  VIADD R0, R58, 0xffffffc3 ;  /* 0xffffffc33a007836 */ /* 0x000fc40000000000 */
[----:B------:R-:W-:Y:S01]  /*1600*/  ISETP.GE.U32.AND P1, PT, R6, 0x7fffff90, PT ;  /* 0x7fffff900600780c */ /* 0x000fe20003f26070 */
[----:B------:R-:W-:Y:S01]  /*1610*/  VIADD R6, R58, 0xffffffc7 ;  /* 0xffffffc73a067836 */ /* 0x000fe20000000000 */
[----:B------:R-:W-:Y:S01]  /*1620*/  LDGSTS.E [R7+0x10000], desc[UR10][R112.64], !P3 ;  /* 0x1000000070077fae */ /* 0x000fe2000d9a100a */
[C---:B------:R-:W-:Y:S02]  /*1630*/  IMAD R93, R2.reuse, 0x94, RZ ;  /* 0x00000094025d7824 */ /* 0x040fe400078e02ff */
[----:B------:R-:W-:Y:S01]  /*1640*/  IMAD R89, R2, 0xa4, RZ ;  /* 0x000000a402597824 */ /* 0x000fe200078e02ff */
[----:B------:R-:W-:Y:S01]  /*1650*/  ISETP.GE.U32.AND P3, PT, R6, 0x7fffff88, PT ;  /* 0x7fffff880600780c */ /* 0x000fe20003f66070 */
[----:B------:R-:W-:Y:S01]  /*1660*/  STL [R1+0x160], R20 ;  /* 0x0001601401007387 */ /* 0x000fe20000100800 */
[----:B------:R-:W-:Y:S02]  /*1670*/  VIADD R6, R58, 0xfffffffe ;  /* 0xfffffffe3a067836 */ /* 0x000fe40000000000 */
[C---:B------:R-:W-:Y:S01]  /*1680*/  IMAD R31, R2.reuse, 0x25, RZ ;  /* 0x00000025021f7824 */ /* 0x040fe200078e02ff */
[----:B------:R-:W-:Y:S01]  /*1690*/  STL [R1+0x158], R24 ;  /* 0x0001581801007387 */ /* 0x000fe20000100800 */
[----:B------:R-:W-:-:S02]  /*16a0*/  IMAD R30, R2, 0x29, RZ ;  /* 0x00000029021e7824 */ /* 0x000fc400078e02ff */
[----:B------:R-:W-:Y:S01]  /*16b0*/  IMAD R87, R2, 0xb4, RZ ;  /* 0x000000b402577824 */ /* 0x000fe200078e02ff */
[----:B------:R-:W-:Y:S01]  /*16c0*/  LDGSTS.E [R7+0x12000], desc[UR10][R110.64], !P4 ;  /* 0x120000006e077fae */ /* 0x000fe2000e1a100a */
[----:B------:R-:W-:Y:S01]  /*16d0*/  ISETP.GE.U32.AND P4, PT, R0, 0x7fffff84, PT ;  /* 0x7fffff840000780c */ /* 0x000fe20003f86070 */
[----:B------:R-:W-:Y:S02]  /*16e0*/  VIADD R0, R58, 0xfffffffa ;  /* 0xfffffffa3a007836 */ /* 0x000fe40000000000 */
[----:B------:R3:W-:Y:S01]  /*16f0*/  STL [R1+0x234], R115 ;  /* 0x0002347301007387 */ /* 0x0007e20000100800 */
[C---:B------:R-:W-:Y:S02]  /*1700*/  IMAD R85, R2.reuse, 0xc4, RZ ;  /* 0x000000c402557824 */ /* 0x040fe400078e02ff */
[----:B------:R-:W-:Y:S01]  /*1710*/  IMAD R81, R2, 0xd4, RZ ;  /* 0x000000d402517824 */ /* 0x000fe200078e02ff */
[----:B------:R-:W-:Y:S01]  /*1720*/  LDGSTS.E [R7+0x14000], desc[UR10][R108.64], !P5 ;  /* 0x140000006c077fae */ /* 0x000fe2000e9a100a */
[----:B------:R-:W-:Y:S01]  /*1730*/  ISETP.GE.U32.AND P5, PT, R6, 0x7fffffbf, PT ;  /* 0x7fffffbf0600780c */ /* 0x000fe20003fa6070 */
[----:B------:R-:W-:-:S02]  /*1740*/  VIADD R6, R58, 0xfffffff6 ;  /* 0xfffffff63a067836 */ /* 0x000fc40000000000 */
[----:B------:R-:W-:Y:S01]  /*1750*/  LDGSTS.E [R7+0x16000], desc[UR10][R106.64], !P0 ;  /* 0x160000006a077fae */ /* 0x000fe2000c1a100a */
[----:B------:R-:W-:Y:S01]  /*1760*/  ISETP.GE.U32.AND P0, PT, R0, 0x7fffffbb, PT ;  /* 0x7fffffbb0000780c */ /* 0x000fe20003f06070 */
[----:B---3--:R-:W-:Y:S02]  /*1770*/  IMAD.SHL.U32 R115, R29, 0x4, RZ ;  /* 0x000000041d737824 */ /* 0x008fe400078e00ff */
[----:B------:R-:W-:Y:S01]  /*1780*/  LDGSTS.E [R7+0x18000], desc[UR10][R102.64], !P1 ;  /* 0x1800000066077fae */ /* 0x000fe2000c9a100a */
[----:B------:R-:W-:Y:S01]  /*1790*/  VIADD R0, R58, 0xfffffff2 ;  /* 0xfffffff23a007836 */ /* 0x000fe20000000000 */
[----:B------:R-:W-:Y:S01]  /*17a0*/  ISETP.GE.U32.AND P1, PT, R6, 0x7fffffb7, PT ;  /* 0x7fffffb70600780c */ /* 0x000fe20003f26070 */
[----:B------:R-:W-:Y:S01]  /*17b0*/  VIADD R6, R58, 0xffffffe6 ;  /* 0xffffffe63a067836 */ /* 0x000fe20000000000 */
[----:B------:R-:W-:Y:S01]  /*17c0*/  LOP3.LUT R8, R115, 0x20, RZ, 0x3c, !PT ;  /* 0x0000002073087812 */ /* 0x000fe200078e3cff */
[----:B------:R-:W-:Y:S01]  /*17d0*/  LDGSTS.E [R7+0x1a000], desc[UR10][R104.64], !P2 ;  /* 0x1a00000068077fae */ /* 0x000fe2000d1a100a */
[----:B------:R-:W-:Y:S01]  /*17e0*/  ISETP.GE.U32.AND P2, PT, R0, 0x7fffffb3, PT ;  /* 0x7fffffb30000780c */ /* 0x000fe20003f46070 */
[----:B------:R-:W-:-:S02]  /*17f0*/  VIADD R0, R58, 0xffffffee ;  /* 0xffffffee3a007836 */ /* 0x000fc40000000000 */
[----:B------:R-:W-:Y:S01]  /*1800*/  VIADD R125, R8, UR4 ;  /* 0x00000004087d7c36 */ /* 0x000fe20008000000 */
[----:B------:R-:W-:Y:S01]  /*1810*/  LDGSTS.E [R7+0x1c000], desc[UR10][R98.64], !P3 ;  /* 0x1c00000062077fae */ /* 0x000fe2000d9a100a */
[----:B------:R-:W-:Y:S01]  /*1820*/  IMAD R29, R2, 0x31, RZ ;  /* 0x00000031021d7824 */ /* 0x000fe200078e02ff */
[----:B------:R-:W-:Y:S01]  /*1830*/  ISETP.GE.U32.AND P3, PT, R0, 0x7fffffaf, PT ;  /* 0x7fffffaf0000780c */ /* 0x000fe20003f66070 */
[----:B------:R-:W-:Y:S01]  /*1840*/  VIADD R0, R58, 0xffffffea ;  /* 0xffffffea3a007836 */ /* 0x000fe20000000000 */
[----:B------:R-:W-:Y:S01]  /*1850*/  LDGSTS.E [R7+0x1e000], desc[UR10][R100.64], !P4 ;  /* 0x1e00000064077fae */ /* 0x000fe2000e1a100a */
[-C--:B------:R-:W-:Y:S01]  /*1860*/  IADD3 R8, P4, PT, R25, R10.reuse, RZ ;  /* 0x0000000a19087210 */ /* 0x080fe20007f9e0ff */
[----:B------:R-:W-:Y:S02]  /*1870*/  IMAD R25, R2, 0x44, RZ ;  /* 0x0000004402197824 */ /* 0x000fe400078e02ff */
[----:B------:R-:W-:Y:S01]  /*1880*/  STL [R1+0x238], R114 ;  /* 0x0002387201007387 */ /* 0x000fe20000100800 */
[----:B------:R-:W-:Y:S01]  /*1890*/  LEA.HI.X.SX32 R9, R22, R11, 0x2, P4 ;  /* 0x0000000b16097211 */ /* 0x000fe200020f16ff */
[----:B------:R-:W-:Y:S01]  /*18a0*/  IMAD R83, R2, 0xe4, RZ ;  /* 0x000000e402537824 */ /* 0x000fe200078e02ff */
[----:B------:R-:W-:Y:S01]  /*18b0*/  ISETP.GE.U32.AND P4, PT, R0, 0x7fffffab, PT ;  /* 0x7fffffab0000780c */ /* 0x000fe20003f86070 */
[----:B------:R1:W-:Y:S01]  /*18c0*/  LDGSTS.E [R125+0x800], desc[UR10][R4.64], !P5 ;  /* 0x00800000047d7fae */ /* 0x0003e2000e9a100a */
[----:B------:R-:W-:Y:S01]  /*18d0*/  IADD3 R12, P5, PT, R23, R10, RZ ;  /* 0x0000000a170c7210 */ /* 0x000fe20007fbe0ff */
[----:B------:R-:W-:-:S02]  /*18e0*/  VIADD R0, R58, 0xffffffe2 ;  /* 0xffffffe23a007836 */ /* 0x000fc40000000000 */
[----:B------:R-:W-:Y:S01]  /*18f0*/  STL.64 [R1+0x240], R122 ;  /* 0x0002407a01007387 */ /* 0x000fe20000100a00 */
[C---:B------:R-:W-:Y:S02]  /*1900*/  IMAD R55, R2.reuse, 0xf4, RZ ;  /* 0x000000f402377824 */ /* 0x040fe400078e02ff */
[C---:B------:R-:W-:Y:S01]  /*1910*/  IMAD R71, R2.reuse, 0xe, RZ ;  /* 0x0000000e02477824 */ /* 0x040fe200078e02ff */
[----:B------:R3:W-:Y:S01]  /*1920*/  STL [R1+0x170], R22 ;  /* 0x0001701601007387 */ /* 0x0007e20000100800 */
[C---:B------:R-:W-:Y:S02]  /*1930*/  IMAD R74, R2.reuse, 0x58, RZ ;  /* 0x00000058024a7824 */ /* 0x040fe400078e02ff */
[C---:B------:R-:W-:Y:S01]  /*1940*/  IMAD R69, R2.reuse, 0xf, RZ ;  /* 0x0000000f02457824 */ /* 0x040fe200078e02ff */
[----:B------:R4:W-:Y:S01]  /*1950*/  LDGSTS.E [R125+0x2800], desc[UR10][R8.64], !P0 ;  /* 0x02800000087d7fae */ /* 0x0009e2000c1a100a */
[----:B-1----:R-:W-:Y:S01]  /*1960*/  IMAD R5, R2, 0x9, RZ ;  /* 0x0000000902057824 */ /* 0x002fe200078e02ff */
[----:B------:R-:W-:Y:S01]  /*1970*/  ISETP.GE.U32.AND P0, PT, R0, 0x7fffffa3, PT ;  /* 0x7fffffa30000780c */ /* 0x000fe20003f06070 */
[----:B------:R-:W-:-:S02]  /*1980*/  IMAD R4, R2, 0xd, RZ ;  /* 0x0000000d02047824 */ /* 0x000fc400078e02ff */
[----:B------:R-:W-:Y:S01]  /*1990*/  VIADD R0, R58, 0xffffffde ;  /* 0xffffffde3a007836 */ /* 0x000fe20000000000 */
[----:B---3--:R-:W-:Y:S01]  /*19a0*/  IADD3 R22, P6, PT, R16, R10, RZ ;  /* 0x0000000a10167210 */ /* 0x008fe20007fde0ff */
[----:B------:R-:W-:Y:S01]  /*19b0*/  STL [R1+0x168], R5 ;  /* 0x0001680501007387 */ /* 0x000fe20000100800 */
[-C--:B------:R-:W-:Y:S01]  /*19c0*/  LEA.HI.X.SX32 R13, R5, R11.reuse, 0x2, P5 ;  /* 0x0000000b050d7211 */ /* 0x080fe200028f16ff */
[----:B------:R-:W-:Y:S01]  /*19d0*/  IMAD R16, R2, 0x2d, RZ ;  /* 0x0000002d02107824 */ /* 0x000fe200078e02ff */
[----:B------:R-:W-:Y:S01]  /*19e0*/  LEA.HI.X.SX32 R23, R4, R11, 0x2, P6 ;  /* 0x0000000b04177211 */ /* 0x000fe200030f16ff */
[----:B------:R1:W-:Y:S01]  /*19f0*/  STL [R1+0x138], R4 ;  /* 0x0001380401007387 */ /* 0x0003e20000100800 */
[----:B------:R-:W-:Y:S01]  /*1a00*/  ISETP.GE.U32.AND P5, PT, R6, 0x7fffffa7, PT ;  /* 0x7fffffa70600780c */ /* 0x000fe20003fa6070 */
[C---:B------:R-:W-:Y:S02]  /*1a10*/  IMAD R6, R2.reuse, 0x35, RZ ;  /* 0x0000003502067824 */ /* 0x040fe400078e02ff */
[----:B------:R3:W-:Y:S01]  /*1a20*/  LDGSTS.E [R125+0x4800], desc[UR10][R12.64], !P1 ;  /* 0x048000000c7d7fae */ /* 0x0007e2000c9a100a */
[----:B------:R-:W-:-:S02]  /*1a30*/  IMAD R67, R2, 0x12, RZ ;  /* 0x0000001202437824 */ /* 0x000fc400078e02ff */
[C---:B------:R-:W-:Y:S01]  /*1a40*/  IMAD R47, R2.reuse, 0x16, RZ ;  /* 0x00000016022f7824 */ /* 0x040fe200078e02ff */
[----:B------:R2:W-:Y:S01]  /*1a50*/  LDGSTS.E [R125+0x6800], desc[UR10][R22.64], !P2 ;  /* 0x06800000167d7fae */ /* 0x0005e2000d1a100a */
[-C--:B----4-:R-:W-:Y:S01]  /*1a60*/  IADD3 R8, P2, PT, R41, R10.reuse, RZ ;  /* 0x0000000a29087210 */ /* 0x090fe20007f5e0ff */
[C---:B------:R-:W-:Y:S01]  /*1a70*/  IMAD R70, R2.reuse, 0x68, RZ ;  /* 0x0000006802467824 */ /* 0x040fe200078e02ff */
[-C--:B-1----:R-:W-:Y:S01]  /*1a80*/  LEA R4, P1, R2, R10.reuse, 0x3 ;  /* 0x0000000a02047211 */ /* 0x082fe200078218ff */
[----:B------:R-:W-:Y:S01]  /*1a90*/  STL [R1+0x144], R40 ;  /* 0x0001442801007387 */ /* 0x000fe20000100800 */
[-C--:B------:R-:W-:Y:S01]  /*1aa0*/  LEA.HI.X.SX32 R9, R38, R11.reuse, 0x2, P2 ;  /* 0x0000000b26097211 */ /* 0x080fe200010f16ff */
[----:B------:R-:W-:Y:S01]  /*1ab0*/  IMAD R72, R2, 0x78, RZ ;  /* 0x0000007802487824 */ /* 0x000fe200078e02ff */
[-C--:B------:R-:W-:Y:S01]  /*1ac0*/  LEA.HI.X.SX32 R5, R40, R11.reuse, 0x2, P1 ;  /* 0x0000000b28057211 */ /* 0x080fe200008f16ff */
[----:B------:R-:W-:Y:S01]  /*1ad0*/  STL [R1+0x140], R38 ;  /* 0x0001402601007387 */ /* 0x000fe20000100800 */
[-C--:B---3--:R-:W-:Y:S01]  /*1ae0*/  IADD3 R12, P1, PT, R39, R10.reuse, RZ ;  /* 0x0000000a270c7210 */ /* 0x088fe20007f3e0ff */
[C---:B------:R-:W-:Y:S01]  /*1af0*/  IMAD R63, R2.reuse, 0x17, RZ ;  /* 0x00000017023f7824 */ /* 0x040fe200078e02ff */
[-C--:B--2---:R-:W-:Y:S01]  /*1b00*/  IADD3 R22, P2, PT, R25, R10.reuse, RZ ;  /* 0x0000000a19167210 */ /* 0x084fe20007f5e0ff */
[----:B------:R1:W-:Y:S01]  /*1b10*/  STL [R1+0x13c], R37 ;  /* 0x00013c2501007387 */ /* 0x0003e20000100800 */
[-C--:B------:R-:W-:Y:S01]  /*1b20*/  LEA.HI.X.SX32 R13, R37, R11.reuse, 0x2, P1 ;  /* 0x0000000b250d7211 */ /* 0x080fe200008f16ff */
[----:B------:R-:W-:Y:S01]  /*1b30*/  IMAD R25, R2, 0x39, RZ ;  /* 0x0000003902197824 */ /* 0x000fe200078e02ff */
[-C--:B------:R-:W-:Y:S01]  /*1b40*/  LEA.HI.X.SX32 R23, R36, R11.reuse, 0x2, P2 ;  /* 0x0000000b24177211 */ /* 0x080fe200010f16ff */
[----:B------:R-:W-:Y:S01]  /*1b50*/  STL [R1+0x218], R36 ;  /* 0x0002182401007387 */ /* 0x000fe20000100800 */
[-C--:B------:R-:W-:Y:S01]  /*1b60*/  IADD3 R76, P1, PT, R77, R10.reuse, RZ ;  /* 0x0000000a4d4c7210 */ /* 0x080fe20007f3e0ff */
[C---:B------:R-:W-:Y:S01]  /*1b70*/  IMAD R65, R2.reuse, 0x13, RZ ;  /* 0x0000001302417824 */ /* 0x040fe200078e02ff */
[-C--:B------:R-:W-:Y:S01]  /*1b80*/  IADD3 R96, P2, PT, R97, R10.reuse, RZ ;  /* 0x0000000a61607210 */ /* 0x080fe20007f5e0ff */
[----:B------:R-:W-:Y:S01]  /*1b90*/  STL [R1+0x214], R35 ;  /* 0x0002142301007387 */ /* 0x000fe20000100800 */
        /* <DEDUP_REMOVED lines=13> */
[C---:B-1----:R-:W-:Y:S01]  /*1c70*/  IMAD R37, R2.reuse, 0x1e, RZ ;  /* 0x0000001e02257824 */ /* 0x042fe200078e02ff */
[-C--:B------:R-:W-:Y:S01]  /*1c80*/  IADD3 R88, P2, PT, R89, R10.reuse, RZ ;  /* 0x0000000a59587210 */ /* 0x080fe20007f5e0ff */
[----:B------:R-:W-:Y:S01]  /*1c90*/  STL [R1+0x1c8], R31 ;  /* 0x0001c81f01007387 */ /* 0x000fe20000100800 */
[-C--:B------:R-:W-:Y:S01]  /*1ca0*/  LEA.HI.X.SX32 R93, R31, R11.reuse, 0x2, P1 ;  /* 0x0000000b1f5d7211 */ /* 0x080fe200008f16ff */
[----:B------:R-:W-:Y:S01]  /*1cb0*/  IMAD R66, R2, 0x88, RZ ;  /* 0x0000008802427824 */ /* 0x000fe200078e02ff */
[-C--:B------:R-:W-:Y:S01]  /*1cc0*/  LEA.HI.X.SX32 R89, R30, R11.reuse, 0x2, P2 ;  /* 0x0000000b1e597211 */ /* 0x080fe200010f16ff */
[----:B------:R-:W-:Y:S01]  /*1cd0*/  STL [R1+0x1bc], R30 ;  /* 0x0001bc1e01007387 */ /* 0x000fe20000100800 */
[-C--:B------:R-:W-:Y:S01]  /*1ce0*/  IADD3 R86, P1, PT, R87, R10.reuse, RZ ;  /* 0x0000000a57567210 */ /* 0x080fe20007f3e0ff */
[----:B------:R-:W-:Y:S01]  /*1cf0*/  IMAD R68, R2, 0x98, RZ ;  /* 0x0000009802447824 */ /* 0x000fe200078e02ff */
[-C--:B------:R-:W-:Y:S01]  /*1d00*/  IADD3 R84, P2, PT, R85, R10.reuse, RZ ;  /* 0x0000000a55547210 */ /* 0x080fe20007f5e0ff */
[----:B------:R1:W-:Y:S01]  /*1d10*/  STL [R1+0x1b0], R16 ;  /* 0x0001b01001007387 */ /* 0x0003e20000100800 */
[-C--:B------:R-:W-:Y:S01]  /*1d20*/  LEA.HI.X.SX32 R87, R16, R11.reuse, 0x2, P1 ;  /* 0x0000000b10577211 */ /* 0x080fe200008f16ff */
[C---:B------:R-:W-:Y:S01]  /*1d30*/  IMAD R61, R2.reuse, 0x1b, RZ ;  /* 0x0000001b023d7824 */ /* 0x040fe200078e02ff */
[-C--:B------:R-:W-:Y:S01]  /*1d40*/  LEA.HI.X.SX32 R85, R29, R11.reuse, 0x2, P2 ;  /* 0x0000000b1d557211 */ /* 0x080fe200010f16ff */
[----:B------:R-:W-:Y:S01]  /*1d50*/  STL [R1+0x1a4], R29 ;  /* 0x0001a41d01007387 */ /* 0x000fe20000100800 */
[-C--:B------:R-:W-:Y:S01]  /*1d60*/  IADD3 R80, P1, PT, R81, R10.reuse, RZ ;  /* 0x0000000a51507210 */ /* 0x080fe20007f3e0ff */
[----:B------:R-:W-:Y:S01]  /*1d70*/  IMAD R59, R2, 0x1f, RZ ;  /* 0x0000001f023b7824 */ /* 0x000fe200078e02ff */
[-C--:B------:R-:W-:Y:S01]  /*1d80*/  IADD3 R82, P2, PT, R83, R10.reuse, RZ ;  /* 0x0000000a53527210 */ /* 0x080fe20007f5e0ff */
[----:B------:R2:W-:Y:S01]  /*1d90*/  STL [R1+0x198], R6 ;  /* 0x0001980601007387 */ /* 0x0005e20000100800 */
[-C--:B------:R-:W-:Y:S01]  /*1da0*/  LEA.HI.X.SX32 R81, R6, R11.reuse, 0x2, P1 ;  /* 0x0000000b06517211 */ /* 0x080fe200008f16ff */
[C---:B-1----:R-:W-:Y:S01]  /*1db0*/  IMAD R16, R2.reuse, 0x3d, RZ ;  /* 0x0000003d02107824 */ /* 0x042fe200078e02ff */
[-C--:B------:R-:W-:Y:S01]  /*1dc0*/  LEA.HI.X.SX32 R83, R25, R11.reuse, 0x2, P2 ;  /* 0x0000000b19537211 */ /* 0x080fe200010f16ff */
[----:B------:R1:W-:Y:S01]  /*1dd0*/  LDGSTS.E [R125+0x8800], desc[UR10][R22.64], !P3 ;  /* 0x08800000167d7fae */ /* 0x0003e2000d9a100a */
[----:B------:R-:W-:Y:S01]  /*1de0*/  IADD3 R54, P1, PT, R55, R10, RZ ;  /* 0x0000000a37367210 */ /* 0x000fe20007f3e0ff */
[----:B------:R-:W-:Y:S01]  /*1df0*/  IMAD R44, R2, 0x9c, RZ ;  /* 0x0000009c022c7824 */ /* 0x000fe200078e02ff */
[----:B------:R-:W-:Y:S01]  /*1e00*/  ISETP.GE.U32.AND P2, PT, R0, 0x7fffff9f, PT ;  /* 0x7fffff9f0000780c */ /* 0x000fe20003f46070 */
[----:B------:R-:W-:Y:S01]  /*1e10*/  VIADD R0, R58, 0xffffffd6 ;  /* 0xffffffd63a007836 */ /* 0x000fe20000000000 */
[----:B------:R-:W-:Y:S01]  /*1e20*/  LEA.HI.X.SX32 R55, R16, R11, 0x2, P1 ;  /* 0x0000000b10377211 */ /* 0x000fe200008f16ff */
[----:B--2---:R-:W-:Y:S01]  /*1e30*/  VIADD R6, R58, 0xffffffda ;  /* 0xffffffda3a067836 */ /* 0x004fe20000000000 */
[----:B------:R-:W-:Y:S01]  /*1e40*/  LDGSTS.E [R125+0xa800], desc[UR10][R76.64], !P4 ;  /* 0x0a8000004c7d7fae */ /* 0x000fe2000e1a100a */
[----:B------:R-:W-:Y:S01]  /*1e50*/  IMAD R45, R2, 0x22, RZ ;  /* 0x00000022022d7824 */ /* 0x000fe200078e02ff */
[----:B------:R-:W-:Y:S01]  /*1e60*/  ISETP.GE.U32.AND P3, PT, R0, 0x7fffff97, PT ;  /* 0x7fffff970000780c */ /* 0x000fe20003f66070 */
[----:B------:R-:W-:Y:S01]  /*1e70*/  VIADD R0, R58, 0xffffffce ;  /* 0xffffffce3a007836 */ /* 0x000fe20000000000 */
[----:B------:R-:W-:Y:S01]  /*1e80*/  ISETP.GE.U32.AND P1, PT, R6, 0x7fffff9b, PT ;  /* 0x7fffff9b0600780c */ /* 0x000fe20003f26070 */
[----:B------:R-:W-:Y:S01]  /*1e90*/  VIADD R6, R58, 0xffffffd2 ;  /* 0xffffffd23a067836 */ /* 0x000fe20000000000 */
[----:B------:R-:W-:Y:S01]  /*1ea0*/  LDGSTS.E [R125+0xc800], desc[UR10][R96.64], !P5 ;  /* 0x0c800000607d7fae */ /* 0x000fe2000e9a100a */
[----:B------:R-:W-:Y:S01]  /*1eb0*/  IMAD R36, R2, 0x8c, RZ ;  /* 0x0000008c02247824 */ /* 0x000fe200078e02ff */
[----:B------:R-:W-:Y:S01]  /*1ec0*/  ISETP.GE.U32.AND P5, PT, R0, 0x7fffff8f, PT ;  /* 0x7fffff8f0000780c */ /* 0x000fe20003fa6070 */
[----:B------:R-:W-:Y:S01]  /*1ed0*/  VIADD R0, R58, 0xffffffc6 ;  /* 0xffffffc63a007836 */ /* 0x000fe20000000000 */
[----:B------:R-:W-:Y:S01]  /*1ee0*/  ISETP.GE.U32.AND P4, PT, R6, 0x7fffff93, PT ;  /* 0x7fffff930600780c */ /* 0x000fe20003f86070 */
[----:B------:R-:W-:Y:S01]  /*1ef0*/  VIADD R6, R58, 0xffffffca ;  /* 0xffffffca3a067836 */ /* 0x000fe20000000000 */
[----:B------:R-:W-:Y:S01]  /*1f00*/  LDGSTS.E [R125+0xe800], desc[UR10][R94.64], !P0 ;  /* 0x0e8000005e7d7fae */ /* 0x000fe2000c1a100a */
[----:B------:R-:W-:-:S02]  /*1f10*/  IMAD R56, R2, 0x26, RZ ;  /* 0x0000002602387824 */ /* 0x000fc400078e02ff */
[----:B------:R-:W-:Y:S01]  /*1f20*/  IMAD R62, R2, 0xa8, RZ ;  /* 0x000000a8023e7824 */ /* 0x000fe200078e02ff */
[----:B------:R-:W-:Y:S01]  /*1f30*/  ISETP.GE.U32.AND P0, PT, R6, 0x7fffff8b, PT ;  /* 0x7fffff8b0600780c */ /* 0x000fe20003f06070 */
[----:B------:R-:W-:Y:S01]  /*1f40*/  LDGSTS.E [R125+0x10800], desc[UR10][R90.64], !P2 ;  /* 0x108000005a7d7fae */ /* 0x000fe2000d1a100a */
[----:B------:R-:W-:Y:S01]  /*1f50*/  VIADD R6, R58, 0xffffffc2 ;  /* 0xffffffc23a067836 */ /* 0x000fe20000000000 */
[----:B------:R-:W-:Y:S01]  /*1f60*/  ISETP.GE.U32.AND P2, PT, R0, 0x7fffff87, PT ;  /* 0x7fffff870000780c */ /* 0x000fe20003f46070 */
[----:B------:R-:W-:Y:S01]  /*1f70*/  VIADD R0, R58, 0xfffffffd ;  /* 0xfffffffd3a007836 */ /* 0x000fe20000000000 */
[----:B------:R-:W-:Y:S01]  /*1f80*/  LDGSTS.E [R125+0x12800], desc[UR10][R92.64], !P1 ;  /* 0x128000005c7d7fae */ /* 0x000fe2000c9a100a */
[----:B------:R-:W-:Y:S01]  /*1f90*/  IMAD R64, R2, 0xb8, RZ ;  /* 0x000000b802407824 */ /* 0x000fe200078e02ff */
[----:B------:R-:W-:Y:S01]  /*1fa0*/  ISETP.GE.U32.AND P1, PT, R6, 0x7fffff83, PT ;  /* 0x7fffff830600780c */ /* 0x000fe20003f26070 */
[----:B------:R-:W-:Y:S01]  /*1fb0*/  VIADD R6, R58, 0xfffffff9 ;  /* 0xfffffff93a067836 */ /* 0x000fe20000000000 */
[----:B------:R-:W-:Y:S01]  /*1fc0*/  LDGSTS.E [R125+0x14800], desc[UR10][R88.64], !P3 ;  /* 0x14800000587d7fae */ /* 0x000fe2000d9a100a */
[----:B------:R-:W-:Y:S01]  /*1fd0*/  ISETP.GE.U32.AND P3, PT, R0, 0x7fffffbe, PT ;  /* 0x7fffffbe0000780c */ /* 0x000fe20003f66070 */
[----:B------:R-:W-:-:S02]  /*1fe0*/  VIADD R0, R58, 0xfffffff5 ;  /* 0xfffffff53a007836 */ /* 0x000fc40000000000 */
[----:B------:R-:W-:Y:S01]  /*1ff0*/  STL.64 [R1+0x10], R22 ;  /* 0x0000101601007387 */ /* 0x000fe20000100a00 */
[C---:B------:R-:W-:Y:S02]  /*2000*/  IMAD R57, R2.reuse, 0x23, RZ ;  /* 0x0000002302397824 */ /* 0x040fe400078e02ff */
[----:B------:R-:W-:Y:S01]  /*2010*/  IMAD R52, R2, 0x27, RZ ;  /* 0x0000002702347824 */ /* 0x000fe200078e02ff */
[----:B------:R-:W-:Y:S01]  /*2020*/  LDGSTS.E [R125+0x16800], desc[UR10][R86.64], !P4 ;  /* 0x16800000567d7fae */ /* 0x000fe2000e1a100a */
[----:B------:R-:W-:Y:S01]  /*2030*/  ISETP.GE.U32.AND P4, PT, R6, 0x7fffffba, PT ;  /* 0x7fffffba0600780c */ /* 0x000fe20003f86070 */
[C---:B------:R-:W-:Y:S02]  /*2040*/  IMAD R34, R2.reuse, 0xbc, RZ ;  /* 0x000000bc02227824 */ /* 0x040fe400078e02ff */
[----:B------:R-:W-:Y:S01]  /*2050*/  STL [R1+0x18c], R25 ;  /* 0x00018c1901007387 */ /* 0x000fe20000100800 */
[C---:B------:R-:W-:Y:S02]  /*2060*/  IMAD R35, R2.reuse, 0x2a, RZ ;  /* 0x0000002a02237824 */ /* 0x040fe400078e02ff */
[----:B------:R-:W-:Y:S01]  /*2070*/  IMAD R33, R2, 0x2e, RZ ;  /* 0x0000002e02217824 */ /* 0x000fe200078e02ff */
[----:B------:R-:W-:Y:S01]  /*2080*/  LDGSTS.E [R125+0x18800], desc[UR10][R84.64], !P5 ;  /* 0x18800000547d7fae */ /* 0x000fe2000e9a100a */
[----:B------:R-:W-:Y:S01]  /*2090*/  ISETP.GE.U32.AND P5, PT, R0, 0x7fffffb6, PT ;  /* 0x7fffffb60000780c */ /* 0x000fe20003fa6070 */
[----:B------:R-:W-:-:S02]  /*20a0*/  VIADD R0, R58, 0xffffffed ;  /* 0xffffffed3a007836 */ /* 0x000fc40000000000 */
[----:B------:R2:W-:Y:S01]  /*20b0*/  STL [R1+0x180], R16 ;  /* 0x0001801001007387 */ /* 0x0005e20000100800 */
[C---:B------:R-:W-:Y:S02]  /*20c0*/  IMAD R51, R2.reuse, 0x2b, RZ ;  /* 0x0000002b02337824 */ /* 0x040fe400078e02ff */
[C---:B------:R-:W-:Y:S01]  /*20d0*/  IMAD R60, R2.reuse, 0xc8, RZ ;  /* 0x000000c8023c7824 */ /* 0x040fe200078e02ff */
[----:B------:R-:W-:Y:S01]  /*20e0*/  LDGSTS.E [R125+0x1a800], desc[UR10][R80.64], !P0 ;  /* 0x1a800000507d7fae */ /* 0x000fe2000c1a100a */
[C---:B------:R-:W-:Y:S02]  /*20f0*/  IMAD R38, R2.reuse, 0xd8, RZ ;  /* 0x000000d802267824 */ /* 0x040fe400078e02ff */
[----:B------:R-:W-:Y:S01]  /*2100*/  IMAD R39, R2, 0x2f, RZ ;  /* 0x0000002f02277824 */ /* 0x000fe200078e02ff */
[----:B------:R-:W-:Y:S01]  /*2110*/  LDGSTS.E [R125+0x1c800], desc[UR10][R82.64], !P2 ;  /* 0x1c800000527d7fae */ /* 0x000fe2000d1a100a */
[----:B------:R-:W-:Y:S01]  /*2120*/  ISETP.GE.U32.AND P2, PT, R0, 0x7fffffae, PT ;  /* 0x7fffffae0000780c */ /* 0x000fe20003f46070 */
[----:B------:R-:W-:Y:S01]  /*2130*/  VIADD R0, R58, 0xffffffe9 ;  /* 0xffffffe93a007836 */ /* 0x000fe20000000000 */
[----:B--2---:R-:W-:Y:S01]  /*2140*/  LOP3.LUT R16, R115, 0x40, RZ, 0x3c, !PT ;  /* 0x0000004073107812 */ /* 0x004fe200078e3cff */
[----:B------:R-:W-:Y:S01]  /*2150*/  LDGSTS.E [R125+0x1e800], desc[UR10][R54.64], !P1 ;  /* 0x1e800000367d7fae */ /* 0x000fe2000c9a100a */
[----:B------:R-:W-:-:S02]  /*2160*/  IMAD R31, R2, 0x32, RZ ;  /* 0x00000032021f7824 */ /* 0x000fc400078e02ff */
[----:B------:R-:W-:Y:S01]  /*2170*/  ISETP.GE.U32.AND P1, PT, R0, 0x7fffffaa, PT ;  /* 0x7fffffaa0000780c */ /* 0x000fe20003f26070 */
[----:B------:R-:W-:Y:S01]  /*2180*/  VIADD R124, R16, UR4 ;  /* 0x00000004107c7c36 */ /* 0x000fe20008000000 */
[----:B------:R2:W-:Y:S01]  /*2190*/  STL [R1+0x1fc], R71 ;  /* 0x0001fc4701007387 */ /* 0x0005e20000100800 */
[C---:B------:R-:W-:Y:S02]  /*21a0*/  IMAD R0, R2.reuse, 0x48, RZ ;  /* 0x0000004802007824 */ /* 0x040fe400078e02ff */
[C---:B------:R-:W-:Y:S01]  /*21b0*/  IMAD R30, R2.reuse, 0xdc, RZ ;  /* 0x000000dc021e7824 */ /* 0x040fe200078e02ff */
[----:B------:R3:W-:Y:S01]  /*21c0*/  LDGSTS.E [R124+0x1000], desc[UR10][R4.64], !P3 ;  /* 0x01000000047c7fae */ /* 0x0007e2000d9a100a */
[-C--:B------:R-:W-:Y:S01]  /*21d0*/  IADD3 R122, P3, PT, R27, R10.reuse, RZ ;  /* 0x0000000a1b7a7210 */ /* 0x080fe20007f7e0ff */
[----:B------:R-:W-:Y:S02]  /*21e0*/  IMAD R43, R2, 0x33, RZ ;  /* 0x00000033022b7824 */ /* 0x000fe400078e02ff */
[----:B------:R4:W-:Y:S01]  /*21f0*/  LDGSTS.E [R124+0x3000], desc[UR10][R8.64], !P4 ;  /* 0x03000000087c7fae */ /* 0x0009e2000e1a100a */
[----:B------:R-:W-:Y:S01]  /*2200*/  IADD3 R78, P4, PT, R28, UR12, RZ ;  /* 0x0000000c1c4e7c10 */ /* 0x000fe2000ff9e0ff */
[----:B------:R-:W-:Y:S01]  /*2210*/  IMAD R32, R2, 0xcc, RZ ;  /* 0x000000cc02207824 */ /* 0x000fe200078e02ff */
[-C--:B------:R-:W-:Y:S01]  /*2220*/  LEA.HI.X.SX32 R123, R71, R11.reuse, 0x2, P3 ;  /* 0x0000000b477b7211 */ /* 0x080fe200018f16ff */
[----:B------:R2:W-:Y:S01]  /*2230*/  LDGSTS.E [R124+0x5000], desc[UR10][R12.64], !P5 ;  /* 0x050000000c7c7fae */ /* 0x0005e2000e9a100a */
[-C--:B------:R-:W-:Y:S01]  /*2240*/  IADD3 R24, P5, PT, R24, R10.reuse, RZ ;  /* 0x0000000a18187210 */ /* 0x080fe20007fbe0ff */
[----:B-1----:R-:W-:Y:S01]  /*2250*/  IMAD R23, R2, 0x36, RZ ;  /* 0x0000003602177824 */ /* 0x002fe200078e02ff */
[----:B------:R-:W-:Y:S01]  /*2260*/  LEA.HI.X.SX32 R79, R26, UR13, 0x2, P4 ;  /* 0x0000000d1a4f7c11 */ /* 0x000fe2000a0f16ff */
[----:B---3--:R-:W-:Y:S01]  /*2270*/  IMAD R4, R2, 0x4c, RZ ;  /* 0x0000004c02047824 */ /* 0x008fe200078e02ff */
[-C--:B------:R-:W-:Y:S01]  /*2280*/  IADD3 R26, P4, PT, R0, R10.reuse, RZ ;  /* 0x0000000a001a7210 */ /* 0x080fe20007f9e0ff */
[----:B------:R-:W-:Y:S01]  /*2290*/  STL [R1+0x1f8], R69 ;  /* 0x0001f84501007387 */ /* 0x000fe20000100800 */
[-C--:B------:R-:W-:Y:S01]  /*22a0*/  IADD3 R74, P3, PT, R74, R10.reuse, RZ ;  /* 0x0000000a4a4a7210 */ /* 0x080fe20007f7e0ff */
[C---:B----4-:R-:W-:Y:S01]  /*22b0*/  IMAD R8, R2.reuse, 0x5c, RZ ;  /* 0x0000005c02087824 */ /* 0x050fe200078e02ff */
[-C--:B------:R-:W-:Y:S01]  /*22c0*/  LEA.HI.X.SX32 R25, R69, R11.reuse, 0x2, P5 ;  /* 0x0000000b45197211 */ /* 0x080fe200028f16ff */
[----:B------:R-:W-:Y:S01]  /*22d0*/  STL [R1+0x1f4], R67 ;  /* 0x0001f44301007387 */ /* 0x000fe20000100800 */
[-C--:B------:R-:W-:Y:S01]  /*22e0*/  LEA.HI.X.SX32 R27, R67, R11.reuse, 0x2, P4 ;  /* 0x0000000b431b7211 */ /* 0x080fe200020f16ff */
[----:B------:R-:W-:Y:S01]  /*22f0*/  IMAD R5, R2, 0xac, RZ ;  /* 0x000000ac02057824 */ /* 0x000fe200078e02ff */
[-C--:B------:R-:W-:Y:S01]  /*2300*/  IADD3 R8, P5, PT, R8, R10.reuse, RZ ;  /* 0x0000000a08087210 */ /* 0x080fe20007fbe0ff */
[----:B------:R-:W-:Y:S01]  /*2310*/  STL [R1+0x1f0], R65 ;  /* 0x0001f04101007387 */ /* 0x000fe20000100800 */
[-C--:B--2---:R-:W-:Y:S01]  /*2320*/  IADD3 R12, P6, PT, R4, R10.reuse, RZ ;  /* 0x0000000a040c7210 */ /* 0x084fe20007fde0ff */
[----:B------:R-:W-:Y:S01]  /*2330*/  IMAD R42, R2, 0xe8, RZ ;  /* 0x000000e8022a7824 */ /* 0x000fe200078e02ff */
[-C--:B------:R-:W-:Y:S01]  /*2340*/  LEA.HI.X.SX32 R75, R47, R11.reuse, 0x2, P3 ;  /* 0x0000000b2f4b7211 */ /* 0x080fe200018f16ff */
[----:B------:R-:W-:Y:S01]  /*2350*/  STL [R1+0x1ec], R47 ;  /* 0x0001ec2f01007387 */ /* 0x000fe20000100800 */
[-C--:B------:R-:W-:Y:S01]  /*2360*/  IADD3 R70, P4, PT, R70, R10.reuse, RZ ;  /* 0x0000000a46467210 */ /* 0x080fe20007f9e0ff */
[----:B------:R-:W-:Y:S01]  /*2370*/  IMAD R22, R2, 0xec, RZ ;  /* 0x000000ec02167824 */ /* 0x000fe200078e02ff */
[-C--:B------:R-:W-:Y:S01]  /*2380*/  IADD3 R72, P3, PT, R72, R10.reuse, RZ ;  /* 0x0000000a48487210 */ /* 0x080fe20007f7e0ff */
[----:B------:R-:W-:Y:S01]  /*2390*/  STL [R1+0x1e8], R63 ;  /* 0x0001e83f01007387 */ /* 0x000fe20000100800 */
[-C--:B------:R-:W-:Y:S01]  /*23a0*/  LEA.HI.X.SX32 R9, R63, R11.reuse, 0x2, P5 ;  /* 0x0000000b3f097211 */ /* 0x080fe200028f16ff */
[----:B------:R-:W-:Y:S01]  /*23b0*/  IMAD R41, R2, 0x37, RZ ;  /* 0x0000003702297824 */ /* 0x000fe200078e02ff */
[-C--:B------:R-:W-:Y:S01]  /*23c0*/  LEA.HI.X.SX32 R13, R65, R11.reuse, 0x2, P6 ;  /* 0x0000000b410d7211 */ /* 0x080fe200030f16ff */
[----:B------:R1:W-:Y:S01]  /*23d0*/  STL [R1+0x1e4], R49 ;  /* 0x0001e43101007387 */ /* 0x0003e20000100800 */
[-C--:B------:R-:W-:Y:S01]  /*23e0*/  IADD3 R48, P5, PT, R48, R10.reuse, RZ ;  /* 0x0000000a30307210 */ /* 0x080fe20007fbe0ff */
[----:B------:R-:W-:Y:S01]  /*23f0*/  IMAD R29, R2, 0x3a, RZ ;  /* 0x0000003a021d7824 */ /* 0x000fe200078e02ff */
        /* <DEDUP_REMOVED lines=9> */
[----:B------:R-:W-:Y:S01]  /*2490*/  STL [R1+0x1d8], R59 ;  /* 0x0001d83b01007387 */ /* 0x000fe20000100800 */
[-C--:B-1----:R-:W-:Y:S01]  /*24a0*/  LEA.HI.X.SX32 R49, R59, R11.reuse, 0x2, P5 ;  /* 0x0000000b3b317211 */ /* 0x082fe200028f16ff */
[----:B------:R-:W-:Y:S01]  /*24b0*/  IMAD R28, R2, 0xfc, RZ ;  /* 0x000000fc021c7824 */ /* 0x000fe200078e02ff */
[-C--:B------:R-:W-:Y:S01]  /*24c0*/  LEA.HI.X.SX32 R47, R61, R11.reuse, 0x2, P6 ;  /* 0x0000000b3d2f7211 */ /* 0x080fe200030f16ff */
[----:B------:R1:W-:Y:S01]  /*24d0*/  STL [R1+0x1d0], R45 ;  /* 0x0001d02d01007387 */ /* 0x0003e20000100800 */
[-C--:B------:R-:W-:Y:S01]  /*24e0*/  IADD3 R44, P5, PT, R44, R10.reuse, RZ ;  /* 0x0000000a2c2c7210 */ /* 0x080fe20007fbe0ff */
[----:B------:R-:W-:Y:S01]  /*24f0*/  VIADD R6, R58, 0xfffffff1 ;  /* 0xfffffff13a067836 */ /* 0x000fe20000000000 */
[-C--:B------:R-:W-:Y:S01]  /*2500*/  IADD3 R36, P6, PT, R36, R10.reuse, RZ ;  /* 0x0000000a24247210 */ /* 0x080fe20007fde0ff */
[----:B------:R-:W-:Y:S01]  /*2510*/  STL [R1+0x1cc], R57 ;  /* 0x0001cc3901007387 */ /* 0x000fe20000100800 */
[-C--:B------:R-:W-:Y:S01]  /*2520*/  LEA.HI.X.SX32 R67, R45, R11.reuse, 0x2, P4 ;  /* 0x0000000b2d437211 */ /* 0x080fe200020f16ff */
[----:B------:R-:W-:Y:S01]  /*2530*/  VIADD R0, R58, 0xffffffe1 ;  /* 0xffffffe13a007836 */ /* 0x000fe20000000000 */
[----:B------:R-:W-:Y:S01]  /*2540*/  LEA.HI.X.SX32 R69, R56, R11, 0x2, P3 ;  /* 0x0000000b38457211 */ /* 0x000fe200018f16ff */
[----:B------:R-:W-:Y:S01]  /*2550*/  STL [R1+0x1c4], R56 ;  /* 0x0001c43801007387 */ /* 0x000fe20000100800 */
[----:B------:R-:W-:-:S02]  /*2560*/  IADD3 R62, P4, PT, R62, R10, RZ ;  /* 0x0000000a3e3e7210 */ /* 0x000fc40007f9e0ff */
[-C--:B------:R-:W-:Y:S01]  /*2570*/  IADD3 R64, P3, PT, R64, R10.reuse, RZ ;  /* 0x0000000a40407210 */ /* 0x080fe20007f7e0ff */
[----:B------:R2:W-:Y:S01]  /*2580*/  STL [R1+0x1c0], R52 ;  /* 0x0001c03401007387 */ /* 0x0005e20000100800 */
[-C--:B-1----:R-:W-:Y:S02]  /*2590*/  LEA.HI.X.SX32 R45, R52, R11.reuse, 0x2, P5 ;  /* 0x0000000b342d7211 */ /* 0x082fe400028f16ff */
[-C--:B------:R-:W-:Y:S01]  /*25a0*/  LEA.HI.X.SX32 R37, R57, R11.reuse, 0x2, P6 ;  /* 0x0000000b39257211 */ /* 0x080fe200030f16ff */
[----:B------:R1:W-:Y:S01]  /*25b0*/  STL [R1+0x1b8], R35 ;  /* 0x0001b82301007387 */ /* 0x0003e20000100800 */
[-C--:B------:R-:W-:Y:S02]  /*25c0*/  IADD3 R34, P5, PT, R34, R10.reuse, RZ ;  /* 0x0000000a22227210 */ /* 0x080fe40007fbe0ff */
[-C--:B------:R-:W-:Y:S01]  /*25d0*/  IADD3 R4, P6, PT, R5, R10.reuse, RZ ;  /* 0x0000000a05047210 */ /* 0x080fe20007fde0ff */
[----:B------:R3:W-:Y:S01]  /*25e0*/  STL [R1+0x1b4], R51 ;  /* 0x0001b43301007387 */ /* 0x0007e20000100800 */
[-C--:B------:R-:W-:Y:S01]  /*25f0*/  LEA.HI.X.SX32 R63, R35, R11.reuse, 0x2, P4 ;  /* 0x0000000b233f7211 */ /* 0x080fe200020f16ff */
[----:B--2---:R-:W-:Y:S01]  /*2600*/  IMAD R52, R2, 0x3, RZ ;  /* 0x0000000302347824 */ /* 0x004fe200078e02ff */
        /* <DEDUP_REMOVED lines=8> */
[-C--:B------:R-:W-:Y:S01]  /*2690*/  IADD3 R30, P5, PT, R30, R10.reuse, RZ ;  /* 0x0000000a1e1e7210 */ /* 0x080fe20007fbe0ff */
[----:B---3--:R-:W-:Y:S01]  /*26a0*/  IMAD R51, R2, 0x3f, RZ ;  /* 0x0000003f02337824 */ /* 0x008fe200078e02ff */
[----:B------:R-:W-:Y:S01]  /*26b0*/  IADD3 R32, P6, PT, R32, R10, RZ ;  /* 0x0000000a20207210 */ /* 0x000fe20007fde0ff */
[----:B------:R3:W-:Y:S01]  /*26c0*/  STL [R1+0x19c], R43 ;  /* 0x00019c2b01007387 */ /* 0x0007e20000100800 */
[----:B------:R-:W-:-:S02]  /*26d0*/  LEA.HI.X.SX32 R61, R31, R11, 0x2, P4 ;  /* 0x0000000b1f3d7211 */ /* 0x000fc400020f16ff */
[-C--:B--2---:R-:W-:Y:S01]  /*26e0*/  LEA.HI.X.SX32 R39, R23, R11.reuse, 0x2, P3 ;  /* 0x0000000b17277211 */ /* 0x084fe200018f16ff */
[----:B------:R2:W-:Y:S01]  /*26f0*/  STL [R1+0x194], R23 ;  /* 0x0001941701007387 */ /* 0x0005e20000100800 */
[-C--:B------:R-:W-:Y:S02]  /*2700*/  IADD3 R42, P4, PT, R42, R10.reuse, RZ ;  /* 0x0000000a2a2a7210 */ /* 0x080fe40007f9e0ff */
[----:B------:R-:W-:Y:S01]  /*2710*/  IADD3 R22, P3, PT, R22, R10, RZ ;  /* 0x0000000a16167210 */ /* 0x000fe20007f7e0ff */
[----:B------:R4:W-:Y:S01]  /*2720*/  STL [R1+0x190], R41 ;  /* 0x0001902901007387 */ /* 0x0009e20000100800 */
[-C--:B-1----:R-:W-:Y:S02]  /*2730*/  LEA.HI.X.SX32 R31, R41, R11.reuse, 0x2, P5 ;  /* 0x0000000b291f7211 */ /* 0x082fe400028f16ff */
[-C--:B------:R-:W-:Y:S01]  /*2740*/  LEA.HI.X.SX32 R33, R43, R11.reuse, 0x2, P6 ;  /* 0x0000000b2b217211 */ /* 0x080fe200030f16ff */
[----:B------:R1:W-:Y:S01]  /*2750*/  STL [R1+0x188], R29 ;  /* 0x0001881d01007387 */ /* 0x0003e20000100800 */
[----:B---3--:R-:W-:-:S02]  /*2760*/  LEA.HI.X.SX32 R43, R29, R11, 0x2, P4 ;  /* 0x0000000b1d2b7211 */ /* 0x008fc400020f16ff */
[-C--:B--2---:R-:W-:Y:S01]  /*2770*/  LEA.HI.X.SX32 R23, R16, R11.reuse, 0x2, P3 ;  /* 0x0000000b10177211 */ /* 0x084fe200018f16ff */
[----:B------:R2:W-:Y:S01]  /*2780*/  STL [R1+0x184], R16 ;  /* 0x0001841001007387 */ /* 0x0005e20000100800 */
[-C--:B------:R-:W-:Y:S01]  /*2790*/  IADD3 R40, P4, PT, R40, R10.reuse, RZ ;  /* 0x0000000a28287210 */ /* 0x080fe20007f9e0ff */
[----:B----4-:R-:W-:Y:S01]  /*27a0*/  IMAD R41, R2, 0x3e, RZ ;  /* 0x0000003e02297824 */ /* 0x010fe200078e02ff */
[----:B------:R-:W-:Y:S01]  /*27b0*/  IADD3 R28, P3, PT, R28, R10, RZ ;  /* 0x0000000a1c1c7210 */ /* 0x000fe20007f7e0ff */
[----:B------:R-:W-:Y:S01]  /*27c0*/  STL.64 [R1+0x28], R122 ;  /* 0x0000287a01007387 */ /* 0x000fe20000100a00 */
[----:B------:R-:W-:Y:S01]  /*27d0*/  IMAD R10, R2, 0xb, RZ ;  /* 0x0000000b020a7824 */ /* 0x000fe200078e02ff */
[----:B------:R-:W-:Y:S01]  /*27e0*/  ISETP.GE.U32.AND P0, PT, R6, 0x7fffffb2, PT ;  /* 0x7fffffb20600780c */ /* 0x000fe20003f06070 */
[----:B------:R-:W-:Y:S01]  /*27f0*/  VIADD R6, R58, 0xffffffe5 ;  /* 0xffffffe53a067836 */ /* 0x000fe20000000000 */
[----:B------:R-:W-:Y:S01]  /*2800*/  STL.64 [R1+0x20], R24 ;  /* 0x0000201801007387 */ /* 0x000fe20000100a00 */
[----:B-1----:R-:W-:Y:S01]  /*2810*/  LEA.HI.X.SX32 R29, R51, R11, 0x2, P3 ;  /* 0x0000000b331d7211 */ /* 0x002fe200018f16ff */
[----:B--2---:R-:W-:Y:S01]  /*2820*/  IMAD R16, R2, 0x7, RZ ;  /* 0x0000000702107824 */ /* 0x004fe200078e02ff */
[----:B------:R-:W-:Y:S01]  /*2830*/  IADD3 R50, P3, PT, R50, R78, RZ ;  /* 0x0000004e32327210 */ /* 0x000fe20007f7e0ff */
[----:B------:R-:W-:Y:S01]  /*2840*/  STL.64 [R1+0x8], R26 ;  /* 0x0000081a01007387 */ /* 0x000fe20000100a00 */
[----:B------:R-:W-:Y:S01]  /*2850*/  ISETP.GE.U32.AND P5, PT, R6, 0x7fffffa6, PT ;  /* 0x7fffffa60600780c */ /* 0x000fe20003fa6070 */
[----:B------:R-:W-:-:S02]  /*2860*/  VIADD R6, R58, 0xffffffdd ;  /* 0xffffffdd3a067836 */ /* 0x000fc40000000000 */
[----:B------:R-:W-:Y:S04]  /*2870*/  STL.64 [R1], R12 ;  /* 0x0000000c01007387 */ /* 0x000fe80000100a00 */
[----:B------:R1:W-:Y:S04]  /*2880*/  STL [R1+0x17c], R41 ;  /* 0x00017c2901007387 */ /* 0x0003e80000100800 */
[----:B------:R2:W-:Y:S04]  /*2890*/  STL [R1+0x178], R51 ;  /* 0x0001783301007387 */ /* 0x0005e80000100800 */
[----:B------:R3:W-:Y:S01]  /*28a0*/  STL [R1+0x204], R52 ;  /* 0x0002043401007387 */ /* 0x0007e20000100800 */
[----:B-1----:R-:W-:Y:S01]  /*28b0*/  LEA.HI.X.SX32 R41, R41, R11, 0x2, P4 ;  /* 0x0000000b29297211 */ /* 0x002fe200020f16ff */
[----:B------:R-:W-:-:S02]  /*28c0*/  VIADD R11, R58, 0x3f ;  /* 0x0000003f3a0b7836 */ /* 0x000fc40000000000 */
[----:B------:R-:W-:Y:S01]  /*28d0*/  STL [R1+0x200], R16 ;  /* 0x0002001001007387 */ /* 0x000fe20000100800 */
[-C--:B------:R-:W-:Y:S02]  /*28e0*/  IADD3 R56, P4, PT, R53, R78.reuse, RZ ;  /* 0x0000004e35387210 */ /* 0x080fe40007f9e0ff */
[-C--:B--2---:R-:W-:Y:S01]  /*28f0*/  LEA.HI.X.SX32 R51, R16, R79.reuse, 0x2, P3 ;  /* 0x0000004f10337211 */ /* 0x084fe200018f16ff */
[----:B------:R1:W-:Y:S01]  /*2900*/  STL [R1+0x174], R10 ;  /* 0x0001740a01007387 */ /* 0x0003e20000100800 */
[----:B------:R-:W-:Y:S02]  /*2910*/  LEA.HI.X.SX32 R57, R52, R79, 0x2, P4 ;  /* 0x0000004f34397211 */ /* 0x000fe400020f16ff */
[----:B------:R-:W-:Y:S01]  /*2920*/  ISETP.GE.U32.AND P4, PT, R0, 0x7fffffa2, PT ;  /* 0x7fffffa20000780c */ /* 0x000fe20003f86070 */
[----:B------:R2:W-:Y:S01]  /*2930*/  STL [R1+0x3c], R11 ;  /* 0x00003c0b01007387 */ /* 0x0005e20000100800 */
[----:B------:R-:W-:Y:S01]  /*2940*/  VIADD R0, R58, 0xffffffd9 ;  /* 0xffffffd93a007836 */ /* 0x000fe20000000000 */
[----:B------:R-:W-:Y:S01]  /*2950*/  ISETP.GE.U32.AND P3, PT, R6, 0x7fffff9e, PT ;  /* 0x7fffff9e0600780c */ /* 0x000fe20003f66070 */
[----:B------:R-:W-:Y:S01]  /*2960*/  VIADD R6, R58, 0xffffffd5 ;  /* 0xffffffd53a067836 */ /* 0x000fe20000000000 */
[----:B------:R-:W4:Y:S01]  /*2970*/  LDL.LU R114, [R1+0x30] ;  /* 0x0000300001727983 */ /* 0x000f220000300800 */
[----:B---3--:R-:W-:-:S03]  /*2980*/  IADD3 R52, P6, PT, R20, R78, RZ ;  /* 0x0000004e14347210 */ /* 0x008fc60007fde0ff */
[----:B------:R-:W-:Y:S01]  /*2990*/  LDGSTS.E [R124+0x7000], desc[UR10][R122.64], !P0 ;  /* 0x070000007a7c7fae */ /* 0x000fe2000c1a100a */
[----:B------:R-:W-:Y:S01]  /*29a0*/  ISETP.GE.U32.AND P0, PT, R0, 0x7fffff9a, PT ;  /* 0x7fffff9a0000780c */ /* 0x000fe20003f06070 */
[----:B------:R-:W-:Y:S01]  /*29b0*/  VIADD R0, R58, 0xffffffd1 ;  /* 0xffffffd13a007836 */ /* 0x000fe20000000000 */
[----:B------:R-:W-:Y:S01]  /*29c0*/  LEA.HI.X.SX32 R53, R10, R79, 0x2, P6 ;  /* 0x0000004f0a357211 */ /* 0x000fe200030f16ff */
[----:B------:R3:W-:Y:S01]  /*29d0*/  LDGSTS.E [R124+0x9000], desc[UR10][R26.64], !P2 ;  /* 0x090000001a7c7fae */ /* 0x0007e2000d1a100a */
[----:B------:R-:W-:Y:S01]  /*29e0*/  ISETP.GE.U32.AND P2, PT, R6, 0x7fffff96, PT ;  /* 0x7fffff960600780c */ /* 0x000fe20003f46070 */
[----:B------:R-:W-:Y:S01]  /*29f0*/  VIADD R6, R58, 0xffffffcd ;  /* 0xffffffcd3a067836 */ /* 0x000fe20000000000 */
[----:B-1----:R-:W-:Y:S01]  /*2a00*/  LOP3.LUT R10, R115, 0x60, RZ, 0x3c, !PT ;  /* 0x00000060730a7812 */ /* 0x002fe200078e3cff */
[----:B------:R-:W-:Y:S01]  /*2a10*/  LDGSTS.E [R124+0xb000], desc[UR10][R74.64], !P1 ;  /* 0x0b0000004a7c7fae */ /* 0x000fe2000c9a100a */
[----:B------:R-:W-:Y:S01]  /*2a20*/  ISETP.GE.U32.AND P1, PT, R0, 0x7fffff92, PT ;  /* 0x7fffff920000780c */ /* 0x000fe20003f26070 */
[----:B------:R-:W-:-:S02]  /*2a30*/  VIADD R0, R58, 0xffffffc9 ;  /* 0xffffffc93a007836 */ /* 0x000fc40000000000 */
[----:B------:R-:W-:Y:S01]  /*2a40*/  LDGSTS.E [R124+0xd000], desc[UR10][R70.64], !P5 ;  /* 0x0d000000467c7fae */ /* 0x000fe2000e9a100a */
[----:B------:R-:W-:Y:S01]  /*2a50*/  ISETP.GE.U32.AND P5, PT, R6, 0x7fffff8e, PT ;  /* 0x7fffff8e0600780c */ /* 0x000fe20003fa6070 */
[----:B------:R-:W-:Y:S02]  /*2a60*/  VIADD R6, R58, 0xffffffc5 ;  /* 0xffffffc53a067836 */ /* 0x000fe40000000000 */
[----:B------:R-:W-:Y:S01]  /*2a70*/  LDGSTS.E [R124+0xf000], desc[UR10][R72.64], !P4 ;  /* 0x0f000000487c7fae */ /* 0x000fe2000e1a100a */
[----:B------:R-:W-:Y:S01]  /*2a80*/  ISETP.GE.U32.AND P4, PT, R0, 0x7fffff8a, PT ;  /* 0x7fffff8a0000780c */ /* 0x000fe20003f86070 */
[----:B------:R-:W-:Y:S02]  /*2a90*/  VIADD R0, R58, 0xffffffc1 ;  /* 0xffffffc13a007836 */ /* 0x000fe40000000000 */
        /* <DEDUP_REMOVED lines=14> */
[----:B------:R-:W-:Y:S01]  /*2b80*/  VIADD R59, R10, UR4 ;  /* 0x000000040a3b7c36 */ /* 0x000fe20008000000 */
[----:B------:R-:W-:Y:S01]  /*2b90*/  LOP3.LUT R10, R116, 0x3f, RZ, 0xc0, !PT ;  /* 0x0000003f740a7812 */ /* 0x000fe200078ec0ff */
[----:B------:R-:W-:Y:S01]  /*2ba0*/  LDGSTS.E [R124+0x1b000], desc[UR10][R38.64], !P4 ;  /* 0x1b000000267c7fae */ /* 0x000fe2000e1a100a */
[----:B------:R-:W-:Y:S01]  /*2bb0*/  ISETP.GE.U32.AND P4, PT, R0, 0x7fffffb1, PT ;  /* 0x7fffffb10000780c */ /* 0x000fe20003f86070 */
[----:B------:R-:W-:Y:S01]  /*2bc0*/  VIADD R0, R58, 0xffffffec ;  /* 0xffffffec3a007836 */ /* 0x000fe20000000000 */
[----:B------:R-:W-:Y:S01]  /*2bd0*/  ISETP.GE.AND P6, PT, R10, UR6, PT ;  /* 0x000000060a007c0c */ /* 0x000fe2000bfc6270 */
[----:B------:R-:W-:Y:S01]  /*2be0*/  LDGSTS.E [R124+0x1d000], desc[UR10][R42.64], !P3 ;  /* 0x1d0000002a7c7fae */ /* 0x000fe2000d9a100a */
[----:B------:R-:W-:Y:S02]  /*2bf0*/  VIADD R6, R58, 0xffffffe4 ;  /* 0xffffffe43a067836 */ /* 0x000fe40000000000 */
[----:B------:R-:W-:Y:S01]  /*2c00*/  ISETP.GE.U32.AND P3, PT, R0, 0x7fffffad, PT ;  /* 0x7fffffad0000780c */ /* 0x000fe20003f66070 */
[----:B------:R-:W-:Y:S01]  /*2c10*/  VIADD R0, R58, 0xffffffe8 ;  /* 0xffffffe83a007836 */ /* 0x000fe20000000000 */
[----:B------:R-:W-:Y:S04]  /*2c20*/  LDGSTS.E [R124+0x1f000], desc[UR10][R40.64], !P0 ;  /* 0x1f000000287c7fae */ /* 0x000fe8000c1a100a */
[----:B------:R-:W-:Y:S01]  /*2c30*/  ISETP.GE.U32.AND P0, PT, R0, 0x7fffffa9, PT ;  /* 0x7fffffa90000780c */ /* 0x000fe20003f06070 */
[----:B------:R-:W-:Y:S01]  /*2c40*/  VIADD R0, R58, 0xffffffe0 ;  /* 0xffffffe03a007836 */ /* 0x000fe20000000000 */
        /* <DEDUP_REMOVED lines=9> */
[----:B------:R1:W-:Y:S01]  /*2ce0*/  LDGSTS.E [R59+0x7800], desc[UR10][R24.64], !P4 ;  /* 0x07800000183b7fae */ /* 0x0003e2000e1a100a */
[----:B------:R-:W-:Y:S01]  /*2cf0*/  ISETP.GE.U32.AND P4, PT, R0, 0x7fffff99, PT ;  /* 0x7fffff990000780c */ /* 0x000fe20003f86070 */
[----:B------:R-:W-:-:S02]  /*2d00*/  VIADD R0, R58, 0xffffffd4 ;  /* 0xffffffd43a007836 */ /* 0x000fc40000000000 */
[----:B------:R1:W-:Y:S03]  /*2d10*/  LDGSTS.E [R59+0x9800], desc[UR10][R12.64], !P3 ;  /* 0x098000000c3b7fae */ /* 0x0003e6000d9a100a */
[----:B------:R-:W-:Y:S01]  /*2d20*/  ISETP.GE.U32.AND P3, PT, R0, 0x7fffff95, PT ;  /* 0x7fffff950000780c */ /* 0x000fe20003f66070 */
[----:B------:R-:W-:Y:S01]  /*2d30*/  LDGSTS.E [R59+0xb800], desc[UR10][R8.64], !P0 ;  /* 0x0b800000083b7fae */ /* 0x000fe2000c1a100a */
[----:B------:R-:W-:Y:S01]  /*2d40*/  VIADD R0, R58, 0xffffffcc ;  /* 0xffffffcc3a007836 */ /* 0x000fe20000000000 */
[----:B------:R-:W-:Y:S01]  /*2d50*/  ISETP.GE.U32.AND P0, PT, R6, 0x7fffff91, PT ;  /* 0x7fffff910600780c */ /* 0x000fe20003f06070 */
[----:B------:R-:W-:Y:S01]  /*2d60*/  VIADD R6, R58, 0xffffffc8 ;  /* 0xffffffc83a067836 */ /* 0x000fe20000000000 */
[----:B------:R-:W-:Y:S02]  /*2d70*/  LDGSTS.E [R59+0xd800], desc[UR10][R46.64], !P2 ;  /* 0x0d8000002e3b7fae */ /* 0x000fe4000d1a100a */
[----:B------:R-:W-:-:S02]  /*2d80*/  ISETP.GE.U32.AND P2, PT, R0, 0x7fffff8d, PT ;  /* 0x7fffff8d0000780c */ /* 0x000fc40003f46070 */
[----:B------:R-:W-:Y:S01]  /*2d90*/  LDGSTS.E [R59+0xf800], desc[UR10][R48.64], !P1 ;  /* 0x0f800000303b7fae */ /* 0x000fe2000c9a100a */
[----:B------:R-:W-:Y:S01]  /*2da0*/  ISETP.GT.AND P1, PT, R11, 0x3f, PT ;  /* 0x0000003f0b00780c */ /* 0x000fe20003f24270 */
[----:B--2---:R-:W-:Y:S02]  /*2db0*/  IMAD R11, R10, R3, RZ ;  /* 0x000000030a0b7224 */ /* 0x004fe400078e02ff */
[----:B------:R-:W-:Y:S01]  /*2dc0*/  LDGSTS.E [R59+0x11800], desc[UR10][R36.64], !P5 ;  /* 0x11800000243b7fae */ /* 0x000fe2000e9a100a */
[----:B------:R-:W-:Y:S02]  /*2dd0*/  SEL R0, RZ, 0x4, !P1 ;  /* 0x00000004ff007807 */ /* 0x000fe40004800000 */
[----:B------:R-:W-:Y:S01]  /*2de0*/  ISETP.GE.U32.AND P1, PT, R6, 0x7fffff89, PT ;  /* 0x7fffff890600780c */ /* 0x000fe20003f26070 */
[----:B------:R-:W-:Y:S01]  /*2df0*/  IMAD.SHL.U32 R6, R11, 0x4, RZ ;  /* 0x000000040b067824 */ /* 0x000fe200078e00ff */
[----:B------:R-:W-:Y:S01]  /*2e00*/  SEL R0, R0, RZ, !P6 ;  /* 0x000000ff00007207 */ /* 0x000fe20007000000 */
[----:B------:R-:W-:Y:S01]  /*2e10*/  IMAD R17, R17, UR5, RZ ;  /* 0x0000000511117c24 */ /* 0x000fe2000f8e02ff */
[----:B------:R-:W-:Y:S02]  /*2e20*/  LDGSTS.E [R59+0x13800], desc[UR10][R44.64], !P4 ;  /* 0x138000002c3b7fae */ /* 0x000fe4000e1a100a */
[----:B------:R-:W-:-:S02]  /*2e30*/  IADD3 R16, P5, PT, R6, UR14, RZ ;  /* 0x0000000e06107c10 */ /* 0x000fc4000ffbe0ff */
[----:B------:R-:W-:Y:S01]  /*2e40*/  ISETP.NE.U32.AND P4, PT, R0, RZ, PT ;  /* 0x000000ff0000720c */ /* 0x000fe20003f85070 */
[----:B------:R2:W-:Y:S01]  /*2e50*/  STL [R1+0x40], R11 ;  /* 0x0000400b01007387 */ /* 0x0005e20000100800 */
[----:B------:R-:W-:Y:S01]  /*2e60*/  LEA.HI.X.SX32 R0, R11, UR15, 0x2, P5 ;  /* 0x0000000f0b007c11 */ /* 0x000fe2000a8f16ff */
[----:B------:R-:W-:Y:S02]  /*2e70*/  IMAD R14, R14, UR5, RZ ;  /* 0x000000050e0e7c24 */ /* 0x000fe4000f8e02ff */
[----:B------:R-:W-:Y:S01]  /*2e80*/  LDGSTS.E [R59+0x15800], desc[UR10][R4.64], !P3 ;  /* 0x15800000043b7fae */ /* 0x000fe2000d9a100a */
[----:B---3--:R-:W-:Y:S01]  /*2e90*/  LEA R26, P3, R17, R16, 0x2 ;  /* 0x00000010111a7211 */ /* 0x008fe200078610ff */
[----:B------:R-:W-:Y:S02]  /*2ea0*/  IMAD R18, R18, UR5, RZ ;  /* 0x0000000512127c24 */ /* 0x000fe4000f8e02ff */
[----:B------:R-:W-:Y:S02]  /*2eb0*/  VIADD R10, R58, 0xffffffc4 ;  /* 0xffffffc43a0a7836 */ /* 0x000fe40000000000 */
[----:B--2---:R-:W-:Y:S01]  /*2ec0*/  IMAD R11, R15, UR5, RZ ;  /* 0x000000050f0b7c24 */ /* 0x004fe2000f8e02ff */
[----:B------:R-:W-:Y:S01]  /*2ed0*/  LEA.HI.X.SX32 R27, R17, R0, 0x2, P3 ;  /* 0x00000000111b7211 */ /* 0x000fe200018f16ff */
[----:B------:R-:W-:Y:S01]  /*2ee0*/  STL [R1+0x60], R17 ;  /* 0x0000601101007387 */ /* 0x000fe20000100800 */
[----:B-1----:R-:W-:-:S02]  /*2ef0*/  LEA R24, P3, R14, R16, 0x2 ;  /* 0x000000100e187211 */ /* 0x002fc400078610ff */
[C---:B------:R-:W-:Y:S01]  /*2f00*/  LEA R12, P5, R11.reuse, R16, 0x2 ;  /* 0x000000100b0c7211 */ /* 0x040fe200078a10ff */
[----:B------:R1:W-:Y:S01]  /*2f10*/  STL [R1+0x5c], R11 ;  /* 0x00005c0b01007387 */ /* 0x0003e20000100800 */
[-C--:B------:R-:W-:Y:S02]  /*2f20*/  LEA.HI.X.SX32 R25, R14, R0.reuse, 0x2, P3 ;  /* 0x000000000e197211 */ /* 0x080fe400018f16ff */
[----:B------:R-:W-:Y:S01]  /*2f30*/  LEA.HI.X.SX32 R13, R11, R0, 0x2, P5 ;  /* 0x000000000b0d7211 */ /* 0x000fe200028f16ff */
[----:B------:R-:W-:Y:S01]  /*2f40*/  LDGSTS.E [R59+0x17800], desc[UR10][R34.64], !P0 ;  /* 0x17800000223b7fae */ /* 0x000fe2000c1a100a */
[----:B------:R-:W-:Y:S02]  /*2f50*/  LEA R20, P3, R18, R16, 0x2 ;  /* 0x0000001012147211 */ /* 0x000fe400078610ff */
[----:B------:R-:W-:Y:S01]  /*2f60*/  ISETP.GE.U32.AND P6, PT, R10, 0x7fffff85, PT ;  /* 0x7fffff850a00780c */ /* 0x000fe20003fc6070 */
[----:B------:R2:W-:Y:S01]  /*2f70*/  STL [R1+0x58], R14 ;  /* 0x0000580e01007387 */ /* 0x0005e20000100800 */
[----:B-1----:R-:W-:-:S02]  /*2f80*/  IMAD R11, R19, UR5, RZ ;  /* 0x00000005130b7c24 */ /* 0x002fc4000f8e02ff */
[----:B------:R-:W-:Y:S01]  /*2f90*/  VIADD R10, R58, 0xffffffbf ;  /* 0xffffffbf3a0a7836 */ /* 0x000fe20000000000 */
[----:B------:R1:W-:Y:S01]  /*2fa0*/  STL [R1+0x54], R18 ;  /* 0x0000541201007387 */ /* 0x0003e20000100800 */
[----:B------:R-:W-:-:S03]  /*2fb0*/  IMAD R17, R117, UR5, RZ ;  /* 0x0000000575117c24 */ /* 0x000fc6000f8e02ff */
[----:B------:R-:W-:Y:S01]  /*2fc0*/  LDGSTS.E [R59+0x19800], desc[UR10][R32.64], !P2 ;  /* 0x19800000203b7fae */ /* 0x000fe2000d1a100a */
[----:B--2---:R-:W-:Y:S01]  /*2fd0*/  IMAD R14, R21, UR5, RZ ;  /* 0x00000005150e7c24 */ /* 0x004fe2000f8e02ff */
[----:B------:R-:W-:Y:S02]  /*2fe0*/  LEA.HI.X.SX32 R21, R18, R0, 0x2, P3 ;  /* 0x0000000012157211 */ /* 0x000fe400018f16ff */
[----:B------:R-:W-:Y:S01]  /*2ff0*/  ISETP.GE.U32.AND P5, PT, R10, 0x7fffff80, PT ;  /* 0x7fffff800a00780c */ /* 0x000fe20003fa6070 */
[----:B------:R2:W-:Y:S01]  /*3000*/  STL [R1+0x50], R11 ;  /* 0x0000500b01007387 */ /* 0x0005e20000100800 */
[C---:B-1----:R-:W-:Y:S02]  /*3010*/  LEA R18, P3, R11.reuse, R16, 0x2 ;  /* 0x000000100b127211 */ /* 0x042fe400078610ff */
[----:B------:R-:W-:Y:S01]  /*3020*/  LOP3.LUT R117, R116, 0x1c0, RZ, 0xc0, !PT ;  /* 0x000001c074757812 */ /* 0x000fe200078ec0ff */
[----:B------:R-:W-:Y:S01]  /*3030*/  LDGSTS.E [R59+0x1b800], desc[UR10][R30.64], !P1 ;  /* 0x1b8000001e3b7fae */ /* 0x000fe2000c9a100a */
[----:B------:R-:W-:-:S02]  /*3040*/  LEA.HI.X.SX32 R19, R11, R0, 0x2, P3 ;  /* 0x000000000b137211 */ /* 0x000fc400018f16ff */
[C---:B------:R-:W-:Y:S01]  /*3050*/  LEA R10, P3, R14.reuse, R16, 0x2 ;  /* 0x000000100e0a7211 */ /* 0x040fe200078610ff */
[----:B------:R1:W-:Y:S03]  /*3060*/  STL [R1+0x4c], R14 ;  /* 0x00004c0e01007387 */ /* 0x0003e60000100800 */
[----:B--2---:R-:W-:Y:S01]  /*3070*/  LEA.HI.X.SX32 R11, R14, R0, 0x2, P3 ;  /* 0x000000000e0b7211 */ /* 0x004fe200018f16ff */
[----:B------:R-:W-:Y:S01]  /*3080*/  VIADD R116, R58, 0xffffffc0 ;  /* 0xffffffc03a747836 */ /* 0x000fe20000000000 */
[----:B------:R-:W-:Y:S01]  /*3090*/  SHF.R.U32.HI R117, RZ, 0x2, R117 ;  /* 0x00000002ff757819 */ /* 0x000fe20000011675 */
[----:B------:R-:W-:Y:S01]  /*30a0*/  LDGSTS.E [R59+0x1d800], desc[UR10][R22.64], !P6 ;  /* 0x1d800000163b7fae */ /* 0x000fe2000f1a100a */
[----:B-1----:R-:W-:-:S04]  /*30b0*/  LEA R14, P3, R17, R16, 0x2 ;  /* 0x00000010110e7211 */ /* 0x002fc800078610ff */
[----:B------:R-:W-:Y:S01]  /*30c0*/  LEA.HI.X.SX32 R15, R17, R0, 0x2, P3 ;  /* 0x00000000110f7211 */ /* 0x000fe200018f16ff */
[----:B------:R1:W-:Y:S01]  /*30d0*/  STL [R1+0x48], R17 ;  /* 0x0000481101007387 */ /* 0x0003e20000100800 */
[----:B------:R-:W-:Y:S01]  /*30e0*/  LOP3.LUT R122, R115, R117, RZ, 0x3c, !PT ;  /* 0x00000075737a7212 */ /* 0x000fe200078e3cff */
[C---:B------:R-:W-:Y:S02]  /*30f0*/  IMAD.SHL.U32 R117, R2.reuse, 0x40, RZ ;  /* 0x0000004002757824 */ /* 0x040fe400078e00ff */
[----:B------:R-:W-:Y:S02]  /*3100*/  IMAD.SHL.U32 R123, R2, 0x4, RZ ;  /* 0x00000004027b7824 */ /* 0x000fe400078e00ff */
[----:B----4-:R-:W-:-:S05]  /*3110*/  IMAD R114, R114, UR5, RZ ;  /* 0x0000000572727c24 */ /* 0x010fca000f8e02ff */
[----:B------:R-:W-:-:S04]  /*3120*/  LEA R16, P3, R114, R16, 0x2 ;  /* 0x0000001072107211 */ /* 0x000fc800078610ff */
[----:B-1----:R-:W-:Y:S02]  /*3130*/  LEA.HI.X.SX32 R17, R114, R0, 0x2, P3 ;  /* 0x0000000072117211 */ /* 0x002fe400018f16ff */
[----:B------:R-:W-:Y:S01]  /*3140*/  ISETP.GE.U32.AND P3, PT, R116, 0x7fffff81, PT ;  /* 0x7fffff817400780c */ /* 0x000fe20003f66070 */
[----:B------:R-:W-:-:S12]  /*3150*/  VIADD R0, R122, UR4 ;  /* 0x000000047a007c36 */ /* 0x000fd80008000000 */
[----:B------:R-:W-:Y:S04]  /*3160*/  LDGSTS.E [R59+0x1f800], desc[UR10][R28.64], !P3 ;  /* 0x1f8000001c3b7fae */ /* 0x000fe8000d9a100a */
[----:B------:R-:W0:Y:S04]  /*3170*/  LDGDEPBAR ;  /* 0x00000000000079af */ /* 0x000e280000000000 */
[----:B------:R-:W-:Y:S04]  /*3180*/  LDGSTS.E [R0+0x40000], desc[UR10][R26.64], P4 ;  /* 0x400000001a007fae */ /* 0x000fe8000a1a100a */
[----:B------:R-:W-:Y:S04]  /*3190*/  LDGSTS.E [R0+0x40800], desc[UR10][R12.64], P4 ;  /* 0x408000000c007fae */ /* 0x000fe8000a1a100a */
[----:B------:R-:W-:Y:S04]  /*31a0*/  LDGSTS.E [R0+0x41000], desc[UR10][R24.64], P4 ;  /* 0x4100000018007fae */ /* 0x000fe8000a1a100a */
[----:B------:R-:W-:Y:S04]  /*31b0*/  LDGSTS.E [R0+0x41800], desc[UR10][R20.64], P4 ;  /* 0x4180000014007fae */ /* 0x000fe8000a1a100a */
[----:B------:R-:W-:Y:S04]  /*31c0*/  LDGSTS.E [R0+0x42000], desc[UR10][R18.64], P4 ;  /* 0x4200000012007fae */ /* 0x000fe8000a1a100a */
[----:B------:R-:W-:Y:S04]  /*31d0*/  LDGSTS.E [R0+0x42800], desc[UR10][R10.64], P4 ;  /* 0x428000000a007fae */ /* 0x000fe8000a1a100a */
[----:B------:R-:W-:Y:S04]  /*31e0*/  LDGSTS.E [R0+0x43000], desc[UR10][R14.64], P4 ;  /* 0x430000000e007fae */ /* 0x000fe8000a1a100a */
[----:B------:R-:W-:Y:S04]  /*31f0*/  LDGSTS.E [R0+0x43800], desc[UR10][R16.64], P4 ;  /* 0x4380000010007fae */ /* 0x000fe8000a1a100a */
[----:B------:R-:W0:Y:S04]  /*3200*/  LDGDEPBAR ;  /* 0x00000000000079af */ /* 0x000e280000000000 */
[----:B------:R1:W-:Y:S02]  /*3210*/  STL [R1+0x44], R114 ;  /* 0x0000447201007387 */ /* 0x0003e40000100800 */
[----:B-1----:R-:W-:Y:S01]  /*3220*/  IMAD.WIDE R114, R117, 0x4, R78 ;  /* 0x0000000475727825 */ /* 0x002fe200078e024e */
[----:B------:R-:W-:Y:S06]  /*3230*/  BAR.SYNC.DEFER_BLOCKING 0x0 ;  /* 0x0000000000007b1d */ /* 0x000fec0000010000 */
[----:B------:R-:W-:Y:S01]  /*3240*/  @!PT LDS RZ, [RZ] ;  /* 0x00000000fffff984 */ /* 0x000fe20000000800 */
[----:B------:R-:W-:Y:S01]  /*3250*/  @!PT LDS RZ, [RZ] ;  /* 0x00000000fffff984 */ /* 0x000fe20000000800 */
[----:B------:R-:W-:Y:S01]  /*3260*/  @!PT LDS RZ, [RZ] ;  /* 0x00000000fffff984 */ /* 0x000fe20000000800 */
[----:B------:R1:W-:Y:S02]  /*3270*/  LDGSTS.E [R7+0x20000], desc[UR10][R114.64], !P5 ;  /* 0x2000000072077fae */ /* 0x0003e4000e9a100a */
[----:B-1----:R-:W-:-:S05]  /*3280*/  VIADD R114, R58, 0xffffffbb ;  /* 0xffffffbb3a727836 */ /* 0x002fca0000000000 */
[----:B------:R-:W-:Y:S02]  /*3290*/  ISETP.GE.U32.AND P0, PT, R114, 0x7fffff7c, PT ;  /* 0x7fffff7c7200780c */ /* 0x000fe40003f06070 */
[----:B------:R-:W-:-:S04]  /*32a0*/  LEA R114, P1, R2, R78, 0x4 ;  /* 0x0000004e02727211 */ /* 0x000fc800078220ff */
[----:B------:R-:W-:-:S03]  /*32b0*/  LEA.HI.X.SX32 R115, R123, R79, 0x2, P1 ;  /* 0x0000004f7b737211 */ /* 0x000fc600008f16ff */
[----:B------:R-:W-:-:S05]  /*32c0*/  IMAD.WIDE R114, R117, 0x4, R114 ;  /* 0x0000000475727825 */ /* 0x000fca00078e0272 */
[----:B------:R1:W-:Y:S01]  /*32d0*/  LDGSTS.E [R7+0x22000], desc[UR10][R114.64], !P0 ;  /* 0x2200000072077fae */ /* 0x0003e2000c1a100a */
[----:B------:R-:W-:Y:S02]  /*32e0*/  IMAD.SHL.U32 R123, R2, 0x8, RZ ;  /* 0x00000008027b7824 */ /* 0x000fe400078e00ff */
[----:B-1----:R-:W-:-:S05]  /*32f0*/  VIADD R114, R58, 0xffffffb7 ;  /* 0xffffffb73a727836 */ /* 0x002fca0000000000 */
[----:B------:R-:W-:Y:S02]  /*3300*/  ISETP.GE.U32.AND P0, PT, R114, 0x7fffff78, PT ;  /* 0x7fffff787200780c */ /* 0x000fe40003f06070 */
[----:B------:R-:W-:-:S04]  /*3310*/  LEA R114, P1, R2, R78, 0x5 ;  /* 0x0000004e02727211 */ /* 0x000fc800078228ff */
[----:B------:R-:W-:-:S03]  /*3320*/  LEA.HI.X.SX32 R115, R123, R79, 0x2, P1 ;  /* 0x0000004f7b737211 */ /* 0x000fc600008f16ff */
[----:B------:R-:W-:-:S04]  /*3330*/  IMAD.WIDE R122, R117, 0x4, R114 ;  /* 0x00000004757a7825 */ /* 0x000fc800078e0272 */
[----:B------:R-:W-:Y:S01]  /*3340*/  VIADD R114, R58, 0xffffffb3 ;  /* 0xffffffb33a727836 */ /* 0x000fe20000000000 */
[----:B------:R-:W-:Y:S01]  /*3350*/  LDGSTS.E [R7+0x24000], desc[UR10][R122.64], !P0 ;  /* 0x240000007a077fae */ /* 0x000fe2000c1a100a */
[----:B------:R-:W-:-:S03]  /*3360*/  IMAD R115, R2, 0x30, RZ ;  /* 0x0000003002737824 */ /* 0x000fc600078e02ff */
[----:B------:R-:W-:Y:S02]  /*3370*/  ISETP.GE.U32.AND P0, PT, R114, 0x7fffff74, PT ;  /* 0x7fffff747200780c */ /* 0x000fe40003f06070 */
[----:B------:R-:W-:Y:S01]  /*3380*/  IADD3 R114, P1, PT, R115, R78, RZ ;  /* 0x0000004e73727210 */ /* 0x000fe20007f3e0ff */
[----:B------:R-:W-:-:S05]  /*3390*/  IMAD R115, R2, 0xc, RZ ;  /* 0x0000000c02737824 */ /* 0x000fca00078e02ff */
[----:B------:R-:W-:Y:S01]  /*33a0*/  LEA.HI.X.SX32 R115, R115, R79, 0x2, P1 ;  /* 0x0000004f73737211 */ /* 0x000fe200008f16ff */
[----:B------:R-:W2:Y:S02]  /*33b0*/  LDL.LU.64 R122, [R1+0x240] ;  /* 0x00024000017a7983 */ /* 0x000ea40000300a00 */
[----:B------:R-:W-:-:S05]  /*33c0*/  IMAD.WIDE R114, R117, 0x4, R114 ;  /* 0x0000000475727825 */ /* 0x000fca00078e0272 */
[----:B------:R1:W-:Y:S02]  /*33d0*/  LDGSTS.E [R7+0x26000], desc[UR10][R114.64], !P0 ;  /* 0x2600000072077fae */ /* 0x0003e4000c1a100a */
[----:B-1----:R-:W-:Y:S02]  /*33e0*/  VIADD R115, R58, 0xffffffaf ;  /* 0xffffffaf3a737836 */ /* 0x002fe40000000000 */
[----:B------:R-:W3:Y:S03]  /*33f0*/  LDL.LU R114, [R1+0x238] ;  /* 0x0002380001727983 */ /* 0x000ee60000300800 */
[----:B------:R-:W-:Y:S02]  /*3400*/  ISETP.GE.U32.AND P0, PT, R115, 0x7fffff70, PT ;  /* 0x7fffff707300780c */ /* 0x000fe40003f06070 */
[----:B------:R-:W3:Y:S01]  /*3410*/  LDL.LU R115, [R1+0x234] ;  /* 0x0002340001737983 */ /* 0x000ee20000300800 */
[----:B------:R-:W-:-:S04]  /*3420*/  IMAD.WIDE R120, R117, 0x4, R120 ;  /* 0x0000000475787825 */ /* 0x000fc800078e0278 */
[----:B------:R-:W-:-:S04]  /*3430*/  IMAD.WIDE R118, R117, 0x4, R118 ;  /* 0x0000000475767825 */ /* 0x000fc800078e0276 */
[----:B------:R-:W-:-:S04]  /*3440*/  IMAD.WIDE R112, R117, 0x4, R112 ;  /* 0x0000000475707825 */ /* 0x000fc800078e0270 */
[----:B--2---:R-:W-:-:S04]  /*3450*/  IMAD.WIDE R122, R117, 0x4, R122 ;  /* 0x00000004757a7825 */ /* 0x004fc800078e027a */
[----:B---3--:R-:W-:-:S05]  /*3460*/  IMAD.WIDE R114, R117, 0x4, R114 ;  /* 0x0000000475727825 */ /* 0x008fca00078e0272 */
[----:B------:R1:W-:Y:S02]  /*3470*/  LDGSTS.E [R7+0x28000], desc[UR10][R114.64], !P0 ;  /* 0x2800000072077fae */ /* 0x0003e4000c1a100a */
[C---:B-1----:R-:W-:Y:S02]  /*3480*/  VIADD R115, R58.reuse, 0xffffffab ;  /* 0xffffffab3a737836 */ /* 0x042fe40000000000 */
[----:B------:R-:W2:Y:S03]  /*3490*/  LDL.LU R114, [R1+0x230] ;  /* 0x0002300001727983 */ /* 0x000ea60000300800 */
[----:B------:R-:W-:Y:S01]  /*34a0*/  ISETP.GE.U32.AND P1, PT, R115, 0x7fffff6c, PT ;  /* 0x7fffff6c7300780c */ /* 0x000fe20003f26070 */
[----:B------:R-:W-:-:S05]  /*34b0*/  VIADD R115, R58, 0xffffffa7 ;  /* 0xffffffa73a737836 */ /* 0x000fca0000000000 */
[----:B------:R-:W-:Y:S02]  /*34c0*/  ISETP.GE.U32.AND P0, PT, R115, 0x7fffff68, PT ;  /* 0x7fffff687300780c */ /* 0x000fe40003f06070 */
[----:B------:R-:W5:Y:S05]  /*34d0*/  LDL.LU R115, [R1+0x22c] ;  /* 0x00022c0001737983 */ /* 0x000f6a0000300800 */
[----:B------:R-:W-:Y:S06]  /*34e0*/  LDGSTS.E [R7+0x2a000], desc[UR10][R122.64], !P1 ;  /* 0x2a0000007a077fae */ /* 0x000fec000c9a100a */
[----:B------:R1:W-:Y:S04]  /*34f0*/  LDGSTS.E [R7+0x2c000], desc[UR10][R120.64], !P0 ;  /* 0x2c00000078077fae */ /* 0x0003e8000c1a100a */
[----:B------:R-:W2:Y:S01]  /*3500*/  LDL R123, [R1+0x220] ;  /* 0x00022000017b7983 */ /* 0x000ea20000100800 */
[----:B-1----:R-:W-:-:S05]  /*3510*/  VIADD R120, R58, 0xffffffa3 ;  /* 0xffffffa33a787836 */ /* 0x002fca0000000000 */
[----:B------:R-:W-:Y:S01]  /*3520*/  ISETP.GE.U32.AND P1, PT, R120, 0x7fffff64, PT ;  /* 0x7fffff647800780c */ /* 0x000fe20003f26070 */
[----:B------:R-:W-:-:S05]  /*3530*/  VIADD R120, R58, 0xffffff9f ;  /* 0xffffff9f3a787836 */ /* 0x000fca0000000000 */
[----:B------:R-:W-:Y:S02]  /*3540*/  ISETP.GE.U32.AND P0, PT, R120, 0x7fffff60, PT ;  /* 0x7fffff607800780c */ /* 0x000fe40003f06070 */
[----:B------:R-:W3:Y:S05]  /*3550*/  LDL.LU.64 R120, [R1+0x10] ;  /* 0x0000100001787983 */ /* 0x000eea0000300a00 */
[----:B------:R-:W-:Y:S06]  /*3560*/  LDGSTS.E [R7+0x2e000], desc[UR10][R118.64], !P1 ;  /* 0x2e00000076077fae */ /* 0x000fec000c9a100a */
[----:B------:R1:W-:Y:S02]  /*3570*/  LDGSTS.E [R7+0x30000], desc[UR10][R112.64], !P0 ;  /* 0x3000000070077fae */ /* 0x0003e4000c1a100a */
[----:B-1----:R-:W-:-:S05]  /*3580*/  VIADD R112, R58, 0xffffff9b ;  /* 0xffffff9b3a707836 */ /* 0x002fca0000000000 */
[----:B------:R-:W-:Y:S01]  /*3590*/  ISETP.GE.U32.AND P1, PT, R112, 0x7fffff5c, PT ;  /* 0x7fffff5c7000780c */ /* 0x000fe20003f26070 */
[----:B------:R-:W-:-:S05]  /*35a0*/  VIADD R112, R58, 0xffffff97 ;  /* 0xffffff973a707836 */ /* 0x000fca0000000000 */
[----:B------:R-:W-:Y:S01]  /*35b0*/  ISETP.GE.U32.AND P0, PT, R112, 0x7fffff58, PT ;  /* 0x7fffff587000780c */ /* 0x000fe20003f06070 */
[----:B------:R-:W-:-:S04]  /*35c0*/  IMAD.WIDE R110, R117, 0x4, R110 ;  /* 0x00000004756e7825 */ /* 0x000fc800078e026e */
[----:B------:R-:W-:Y:S02]  /*35d0*/  IMAD.WIDE R108, R117, 0x4, R108 ;  /* 0x00000004756c7825 */ /* 0x000fe400078e026c */
[----:B------:R-:W-:Y:S06]  /*35e0*/  LDGSTS.E [R7+0x32000], desc[UR10][R110.64], !P1 ;  /* 0x320000006e077fae */ /* 0x000fec000c9a100a */
[----:B------:R1:W-:Y:S02]  /*35f0*/  LDGSTS.E [R7+0x34000], desc[UR10][R108.64], !P0 ;  /* 0x340000006c077fae */ /* 0x0003e4000c1a100a */
[----:B-1----:R-:W-:-:S02]  /*3600*/  VIADD R109, R58, 0xffffff93 ;  /* 0xffffff933a6d7836 */ /* 0x002fc40000000000 */
[----:B------:R-:W-:-:S03]  /*3610*/  VIADD R108, R58, 0xffffff8f ;  /* 0xffffff8f3a6c7836 */ /* 0x000fc60000000000 */
[----:B------:R-:W-:Y:S01]  /*3620*/  ISETP.GE.U32.AND P3, PT, R109, 0x7fffff54, PT ;  /* 0x7fffff546d00780c */ /* 0x000fe20003f66070 */
[----:B------:R-:W-:Y:S01]  /*3630*/  VIADD R109, R58, 0xffffff8b ;  /* 0xffffff8b3a6d7836 */ /* 0x000fe20000000000 */
[----:B------:R-:W-:Y:S01]  /*3640*/  ISETP.GE.U32.AND P4, PT, R108, 0x7fffff50, PT ;  /* 0x7fffff506c00780c */ /* 0x000fe20003f86070 */
[----:B------:R-:W-:-:S03]  /*3650*/  VIADD R108, R58, 0xffffff87 ;  /* 0xffffff873a6c7836 */ /* 0x000fc60000000000 */
[----:B------:R-:W-:Y:S02]  /*3660*/  ISETP.GE.U32.AND P6, PT, R109, 0x7fffff4c, PT ;  /* 0x7fffff4c6d00780c */ /* 0x000fe40003fc6070 */
[----:B------:R-:W-:Y:S01]  /*3670*/  ISETP.GE.U32.AND P2, PT, R108, 0x7fffff48, PT ;  /* 0x7fffff486c00780c */ /* 0x000fe20003f46070 */
[----:B------:R-:W-:-:S04]  /*3680*/  IMAD.WIDE R106, R117, 0x4, R106 ;  /* 0x00000004756a7825 */ /* 0x000fc800078e026a */
[C---:B------:R-:W-:Y:S01]  /*3690*/  IMAD.WIDE R102, R117.reuse, 0x4, R102 ;  /* 0x0000000475667825 */ /* 0x040fe200078e0266 */
[----:B------:R-:W-:Y:S03]  /*36a0*/  LDGSTS.E [R7+0x36000], desc[UR10][R106.64], !P3 ;  /* 0x360000006a077fae */ /* 0x000fe6000d9a100a */
[C---:B------:R-:W-:Y:S01]  /*36b0*/  IMAD.WIDE R104, R117.reuse, 0x4, R104 ;  /* 0x0000000475687825 */ /* 0x040fe200078e0268 */
[----:B------:R1:W-:Y:S03]  /*36c0*/  LDGSTS.E [R7+0x38000], desc[UR10][R102.64], !P4 ;  /* 0x3800000066077fae */ /* 0x0003e6000e1a100a */
[----:B------:R-:W-:Y:S01]  /*36d0*/  IMAD.WIDE R98, R117, 0x4, R98 ;  /* 0x0000000475627825 */ /* 0x000fe200078e0262 */
[----:B------:R-:W-:Y:S03]  /*36e0*/  LDGSTS.E [R7+0x3a000], desc[UR10][R104.64], !P6 ;  /* 0x3a00000068077fae */ /* 0x000fe6000f1a100a */
[----:B------:R-:W-:Y:S01]  /*36f0*/  IMAD R122, R2, 0x14, RZ ;  /* 0x00000014027a7824 */ /* 0x000fe200078e02ff */
[----:B------:R4:W-:Y:S01]  /*3700*/  LDGSTS.E [R7+0x3c000], desc[UR10][R98.64], !P2 ;  /* 0x3c00000062077fae */ /* 0x0009e2000d1a100a */
[----:B------:R-:W-:-:S02]  /*3710*/  VIADD R109, R58, 0xffffff83 ;  /* 0xffffff833a6d7836 */ /* 0x000fc40000000000 */
[----:B------:R-:W-:Y:S01]  /*3720*/  VIADD R108, R58, 0xffffffbe ;  /* 0xffffffbe3a6c7836 */ /* 0x000fe20000000000 */
[----:B-1----:R-:W-:Y:S01]  /*3730*/  IADD3 R102, P2, PT, R122, R78, RZ ;  /* 0x0000004e7a667210 */ /* 0x002fe20007f5e0ff */
[C---:B------:R-:W-:Y:S02]  /*3740*/  VIADD R107, R58.reuse, 0xffffffba ;  /* 0xffffffba3a6b7836 */ /* 0x040fe40000000000 */
[----:B------:R-:W-:Y:S01]  /*3750*/  VIADD R106, R58, 0xffffffb6 ;  /* 0xffffffb63a6a7836 */ /* 0x000fe20000000000 */
[----:B------:R-:W-:Y:S01]  /*3760*/  ISETP.GE.U32.AND P5, PT, R109, 0x7fffff44, PT ;  /* 0x7fffff446d00780c */ /* 0x000fe20003fa6070 */
[----:B------:R-:W-:Y:S01]  /*3770*/  IMAD R122, R2, 0x5, RZ ;  /* 0x00000005027a7824 */ /* 0x000fe200078e02ff */
[----:B------:R-:W-:Y:S01]  /*3780*/  ISETP.GE.U32.AND P1, PT, R108, 0x7fffff7f, PT ;  /* 0x7fffff7f6c00780c */ /* 0x000fe20003f26070 */
[----:B----4-:R-:W-:Y:S01]  /*3790*/  VIADD R99, R58, 0xffffffb2 ;  /* 0xffffffb23a637836 */ /* 0x010fe20000000000 */
[----:B------:R-:W-:Y:S02]  /*37a0*/  ISETP.GE.U32.AND P3, PT, R107, 0x7fffff7b, PT ;  /* 0x7fffff7b6b00780c */ /* 0x000fe40003f66070 */
[----:B------:R-:W-:-:S02]  /*37b0*/  ISETP.GE.U32.AND P4, PT, R106, 0x7fffff77, PT ;  /* 0x7fffff776a00780c */ /* 0x000fc40003f86070 */
[----:B------:R-:W-:Y:S02]  /*37c0*/  LEA.HI.X.SX32 R103, R122, R79, 0x2, P2 ;  /* 0x0000004f7a677211 */ /* 0x000fe400010f16ff */
[----:B------:R-:W-:Y:S01]  /*37d0*/  ISETP.GE.U32.AND P2, PT, R99, 0x7fffff73, PT ;  /* 0x7fffff736300780c */ /* 0x000fe20003f46070 */
[----:B------:R-:W-:-:S04]  /*37e0*/  IMAD.WIDE R100, R117, 0x4, R100 ;  /* 0x0000000475647825 */ /* 0x000fc800078e0264 */
[----:B------:R-:W-:Y:S01]  /*37f0*/  IMAD.WIDE R102, R117, 0x4, R102 ;  /* 0x0000000475667825 */ /* 0x000fe200078e0266 */
[----:B------:R1:W-:Y:S03]  /*3800*/  LDGSTS.E [R7+0x3e000], desc[UR10][R100.64], !P5 ;  /* 0x3e00000064077fae */ /* 0x0003e6000e9a100a */
[C---:B------:R-:W-:Y:S02]  /*3810*/  IMAD R119, R2.reuse, 0x34, RZ ;  /* 0x0000003402777824 */ /* 0x040fe400078e02ff */
[C---:B------:R-:W-:Y:S02]  /*3820*/  IMAD R122, R2.reuse, 0x18, RZ ;  /* 0x00000018027a7824 */ /* 0x040fe400078e02ff */
[C---:B------:R-:W-:Y:S01]  /*3830*/  IMAD R110, R2.reuse, 0x28, RZ ;  /* 0x00000028026e7824 */ /* 0x040fe200078e02ff */
[----:B--2---:R-:W-:Y:S01]  /*3840*/  ISETP.GE.AND P0, PT, R123, R114, PT ;  /* 0x000000727b00720c */ /* 0x004fe20003f06270 */
[----:B------:R-:W-:-:S05]  /*3850*/  IMAD.SHL.U32 R123, R2, 0x4, RZ ;  /* 0x00000004027b7824 */ /* 0x000fca00078e00ff */
[----:B------:R-:W-:Y:S01]  /*3860*/  IADD3 R104, P6, PT, R123, R78, RZ ;  /* 0x0000004e7b687210 */ /* 0x000fe20007fde0ff */
[----:B------:R-:W-:-:S03]  /*3870*/  IMAD R123, R2, 0x24, RZ ;  /* 0x00000024027b7824 */ /* 0x000fc600078e02ff */
[C---:B------:R-:W-:Y:S02]  /*3880*/  LEA.HI.X.SX32 R105, R2.reuse, R79, 0x2, P6 ;  /* 0x0000004f02697211 */ /* 0x040fe400030f16ff */
[----:B------:R-:W-:Y:S01]  /*3890*/  IADD3 R98, P6, PT, R123, R78, RZ ;  /* 0x0000004e7b627210 */ /* 0x000fe20007fde0ff */
[----:B------:R-:W-:Y:S02]  /*38a0*/  IMAD R123, R2, 0x9, RZ ;  /* 0x00000009027b7824 */ /* 0x000fe400078e02ff */
[----:B------:R-:W-:-:S03]  /*38b0*/  IMAD.WIDE R104, R117, 0x4, R104 ;  /* 0x0000000475687825 */ /* 0x000fc600078e0268 */
[----:B------:R-:W-:Y:S02]  /*38c0*/  LEA.HI.X.SX32 R99, R123, R79, 0x2, P6 ;  /* 0x0000004f7b637211 */ /* 0x000fe400030f16ff */
[----:B------:R-:W-:Y:S01]  /*38d0*/  LDGSTS.E [R125+0x20800], desc[UR10][R104.64], !P1 ;  /* 0x20800000687d7fae */ /* 0x000fe2000c9a100a */
[----:B------:R-:W-:-:S03]  /*38e0*/  IMAD.WIDE R98, R117, 0x4, R98 ;  /* 0x0000000475627825 */ /* 0x000fc600078e0262 */
[----:B------:R2:W-:Y:S01]  /*38f0*/  LDGSTS.E [R125+0x22800], desc[UR10][R102.64], !P3 ;  /* 0x22800000667d7fae */ /* 0x0005e2000d9a100a */
[----:B------:R-:W-:-:S03]  /*3900*/  IMAD.SHL.U32 R123, R2, 0x2, RZ ;  /* 0x00000002027b7824 */ /* 0x000fc600078e00ff */
[----:B------:R4:W-:Y:S01]  /*3910*/  LDGSTS.E [R125+0x24800], desc[UR10][R98.64], !P4 ;  /* 0x24800000627d7fae */ /* 0x0009e2000e1a100a */
[C---:B------:R-:W-:Y:S01]  /*3920*/  IMAD R114, R2.reuse, 0xd, RZ ;  /* 0x0000000d02727824 */ /* 0x040fe200078e02ff */
[-C--:B-1----:R-:W-:Y:S02]  /*3930*/  IADD3 R100, P1, PT, R119, R78.reuse, RZ ;  /* 0x0000004e77647210 */ /* 0x082fe40007f3e0ff */
[----:B--2---:R-:W-:Y:S01]  /*3940*/  LEA R102, P4, R2, R78, 0x3 ;  /* 0x0000004e02667211 */ /* 0x004fe200078818ff */
[----:B----4-:R-:W-:-:S03]  /*3950*/  VIADD R99, R58, 0xffffffa6 ;  /* 0xffffffa63a637836 */ /* 0x010fc60000000000 */
[-C--:B------:R-:W-:Y:S01]  /*3960*/  LEA.HI.X.SX32 R103, R123, R79.reuse, 0x2, P4 ;  /* 0x0000004f7b677211 */ /* 0x080fe200020f16ff */
[----:B------:R-:W-:Y:S01]  /*3970*/  IMAD R123, R2, 0x6, RZ ;  /* 0x00000006027b7824 */ /* 0x000fe200078e02ff */
[-C--:B------:R-:W-:Y:S02]  /*3980*/  IADD3 R98, P3, PT, R122, R78.reuse, RZ ;  /* 0x0000004e7a627210 */ /* 0x080fe40007f7e0ff */
[----:B------:R-:W-:Y:S02]  /*3990*/  ISETP.GE.U32.AND P4, PT, R99, 0x7fffff67, PT ;  /* 0x7fffff676300780c */ /* 0x000fe40003f86070 */
[-C--:B------:R-:W-:Y:S02]  /*39a0*/  LEA.HI.X.SX32 R101, R114, R79.reuse, 0x2, P1 ;  /* 0x0000004f72657211 */ /* 0x080fe400008f16ff */
[----:B------:R-:W-:Y:S01]  /*39b0*/  LEA.HI.X.SX32 R99, R123, R79, 0x2, P3 ;  /* 0x0000004f7b637211 */ /* 0x000fe200018f16ff */
[----:B------:R-:W-:Y:S01]  /*39c0*/  IMAD R123, R2, 0xa, RZ ;  /* 0x0000000a027b7824 */ /* 0x000fe200078e02ff */
[----:B------:R-:W-:Y:S01]  /*39d0*/  IADD3 R78, P1, PT, R110, R78, RZ ;  /* 0x0000004e6e4e7210 */ /* 0x000fe20007f3e0ff */
[----:B------:R-:W-:-:S03]  /*39e0*/  IMAD.WIDE R104, R117, 0x4, R100 ;  /* 0x0000000475687825 */ /* 0x000fc600078e0264 */
[----:B------:R-:W-:Y:S01]  /*39f0*/  LEA.HI.X.SX32 R79, R123, R79, 0x2, P1 ;  /* 0x0000004f7b4f7211 */ /* 0x000fe200008f16ff */
[----:B---3--:R-:W-:Y:S01]  /*3a00*/  IMAD.WIDE R100, R117, 0x4, R120 ;  /* 0x0000000475647825 */ /* 0x008fe200078e0278 */
[----:B------:R-:W-:Y:S04]  /*3a10*/  LDGSTS.E [R125+0x26800], desc[UR10][R104.64], !P2 ;  /* 0x26800000687d7fae */ /* 0x000fe8000d1a100a */
[----:B------:R-:W2:Y:S04]  /*3a20*/  LDL.LU.64 R120, [R1+0x28] ;  /* 0x0000280001787983 */ /* 0x000ea80000300a00 */
[----:B------:R-:W3:Y:S01]  /*3a30*/  LDL.LU.64 R122, [R1+0x8] ;  /* 0x00000800017a7983 */ /* 0x000ee20000300a00 */
[----:B------:R-:W-:-:S02]  /*3a40*/  VIADD R106, R58, 0xffffffae ;  /* 0xffffffae3a6a7836 */ /* 0x000fc40000000000 */
[----:B------:R-:W-:-:S03]  /*3a50*/  VIADD R7, R58, 0xffffffa2 ;  /* 0xffffffa23a077836 */ /* 0x000fc60000000000 */
[----:B------:R-:W-:Y:S01]  /*3a60*/  ISETP.GE.U32.AND P6, PT, R106, 0x7fffff6f, PT ;  /* 0x7fffff6f6a00780c */ /* 0x000fe20003fc6070 */
[C---:B------:R-:W-:Y:S01]  /*3a70*/  VIADD R106, R58.reuse, 0xffffffaa ;  /* 0xffffffaa3a6a7836 */ /* 0x040fe20000000000 */
[----:B------:R-:W-:Y:S01]  /*3a80*/  ISETP.GE.U32.AND P3, PT, R7, 0x7fffff63, PT ;  /* 0x7fffff630700780c */ /* 0x000fe20003f66070 */
[----:B------:R-:W-:-:S03]  /*3a90*/  VIADD R7, R58, 0xffffff9a ;  /* 0xffffff9a3a077836 */ /* 0x000fc60000000000 */
[----:B------:R-:W-:Y:S01]  /*3aa0*/  ISETP.GE.U32.AND P5, PT, R106, 0x7fffff6b, PT ;  /* 0x7fffff6b6a00780c */ /* 0x000fe20003fa6070 */
[C---:B------:R-:W-:Y:S01]  /*3ab0*/  VIADD R106, R58.reuse, 0xffffff9e ;  /* 0xffffff9e3a6a7836 */ /* 0x040fe20000000000 */
[----:B------:R-:W-:Y:S01]  /*3ac0*/  ISETP.GE.U32.AND P2, PT, R7, 0x7fffff5b, PT ;  /* 0x7fffff5b0700780c */ /* 0x000fe20003f46070 */
[----:B------:R-:W-:Y:S02]  /*3ad0*/  VIADD R7, R58, 0xffffff96 ;  /* 0xffffff963a077836 */ /* 0x000fe40000000000 */
[----:B------:R-:W-:Y:S01]  /*3ae0*/  IMAD.WIDE R76, R117, 0x4, R76 ;  /* 0x00000004754c7825 */ /* 0x000fe200078e024c */
[----:B------:R-:W-:Y:S01]  /*3af0*/  ISETP.GE.U32.AND P1, PT, R106, 0x7fffff5f, PT ;  /* 0x7fffff5f6a00780c */ /* 0x000fe20003f26070 */
[----:B------:R1:W-:Y:S01]  /*3b00*/  LDGSTS.E [R125+0x28800], desc[UR10][R100.64], !P6 ;  /* 0x28800000647d7fae */ /* 0x0003e2000f1a100a */
[----:B------:R-:W-:Y:S01]  /*3b10*/  ISETP.GE.U32.AND P6, PT, R7, 0x7fffff57, PT ;  /* 0x7fffff570700780c */ /* 0x000fe20003fc6070 */
[----:B------:R-:W-:-:S04]  /*3b20*/  IMAD.WIDE R96, R117, 0x4, R96 ;  /* 0x0000000475607825 */ /* 0x000fc800078e0260 */
[----:B------:R-:W-:Y:S01]  /*3b30*/  VIADD R7, R58, 0xffffff8e ;  /* 0xffffff8e3a077836 */ /* 0x000fe20000000000 */
[----:B------:R4:W-:Y:S01]  /*3b40*/  LDGSTS.E [R125+0x2a800], desc[UR10][R76.64], !P5 ;  /* 0x2a8000004c7d7fae */ /* 0x0009e2000e9a100a */
[----:B------:R-:W-:-:S03]  /*3b50*/  IMAD.WIDE R94, R117, 0x4, R94 ;  /* 0x00000004755e7825 */ /* 0x000fc600078e025e */
[----:B------:R-:W-:Y:S01]  /*3b60*/  LDGSTS.E [R125+0x2c800], desc[UR10][R96.64], !P4 ;  /* 0x2c800000607d7fae */ /* 0x000fe2000e1a100a */
[----:B-1----:R-:W-:Y:S01]  /*3b70*/  VIADD R100, R58, 0xffffff92 ;  /* 0xffffff923a647836 */ /* 0x002fe20000000000 */
[----:B------:R-:W-:Y:S01]  /*3b80*/  ISETP.GE.U32.AND P4, PT, R7, 0x7fffff4f, PT ;  /* 0x7fffff4f0700780c */ /* 0x000fe20003f86070 */
[C---:B------:R-:W-:Y:S01]  /*3b90*/  IMAD.WIDE R90, R117.reuse, 0x4, R90 ;  /* 0x00000004755a7825 */ /* 0x040fe200078e025a */
[----:B------:R-:W-:Y:S02]  /*3ba0*/  LDGSTS.E [R125+0x2e800], desc[UR10][R94.64], !P3 ;  /* 0x2e8000005e7d7fae */ /* 0x000fe4000d9a100a */
[----:B------:R-:W-:Y:S01]  /*3bb0*/  ISETP.GE.U32.AND P5, PT, R100, 0x7fffff53, PT ;  /* 0x7fffff536400780c */ /* 0x000fe20003fa6070 */
[C---:B----4-:R-:W-:Y:S01]  /*3bc0*/  VIADD R76, R58.reuse, 0xffffff8a ;  /* 0xffffff8a3a4c7836 */ /* 0x050fe20000000000 */
[----:B------:R-:W-:Y:S01]  /*3bd0*/  LDGSTS.E [R125+0x30800], desc[UR10][R90.64], !P1 ;  /* 0x308000005a7d7fae */ /* 0x000fe2000c9a100a */
[----:B------:R-:W-:Y:S02]  /*3be0*/  VIADD R7, R58, 0xffffff86 ;  /* 0xffffff863a077836 */ /* 0x000fe40000000000 */
[----:B------:R-:W-:Y:S01]  /*3bf0*/  IMAD.WIDE R92, R117, 0x4, R92 ;  /* 0x00000004755c7825 */ /* 0x000fe200078e025c */
[----:B------:R-:W-:-:S03]  /*3c00*/  ISETP.GE.U32.AND P3, PT, R76, 0x7fffff4b, PT ;  /* 0x7fffff4b4c00780c */ /* 0x000fc60003f66070 */
[----:B------:R-:W-:Y:S01]  /*3c10*/  IMAD.WIDE R88, R117, 0x4, R88 ;  /* 0x0000000475587825 */ /* 0x000fe200078e0258 */
[----:B------:R-:W-:Y:S01]  /*3c20*/  ISETP.GE.U32.AND P1, PT, R7, 0x7fffff47, PT ;  /* 0x7fffff470700780c */ /* 0x000fe20003f26070 */
[----:B------:R-:W-:Y:S02]  /*3c30*/  LDGSTS.E [R125+0x32800], desc[UR10][R92.64], !P2 ;  /* 0x328000005c7d7fae */ /* 0x000fe4000d1a100a */
[----:B------:R-:W-:Y:S02]  /*3c40*/  VIADD R76, R58, 0xffffffbd ;  /* 0xffffffbd3a4c7836 */ /* 0x000fe40000000000 */
[C---:B------:R-:W-:Y:S01]  /*3c50*/  IMAD.WIDE R86, R117.reuse, 0x4, R86 ;  /* 0x0000000475567825 */ /* 0x040fe200078e0256 */
[----:B------:R-:W-:Y:S02]  /*3c60*/  LDGSTS.E [R125+0x34800], desc[UR10][R88.64], !P6 ;  /* 0x34800000587d7fae */ /* 0x000fe4000f1a100a */
[----:B------:R-:W-:Y:S01]  /*3c70*/  ISETP.GE.U32.AND P6, PT, R76, 0x7fffff7e, PT ;  /* 0x7fffff7e4c00780c */ /* 0x000fe20003fc6070 */
[C---:B------:R-:W-:Y:S01]  /*3c80*/  IMAD.WIDE R84, R117.reuse, 0x4, R84 ;  /* 0x0000000475547825 */ /* 0x040fe200078e0254 */
[----:B------:R-:W-:Y:S03]  /*3c90*/  LDGSTS.E [R125+0x36800], desc[UR10][R86.64], !P5 ;  /* 0x36800000567d7fae */ /* 0x000fe6000e9a100a */
[----:B------:R-:W-:Y:S01]  /*3ca0*/  VIADD R76, R58, 0xffffffb5 ;  /* 0xffffffb53a4c7836 */ /* 0x000fe20000000000 */
[----:B------:R-:W-:Y:S01]  /*3cb0*/  LDGSTS.E [R125+0x38800], desc[UR10][R84.64], !P4 ;  /* 0x38800000547d7fae */ /* 0x000fe2000e1a100a */
[----:B------:R-:W-:-:S03]  /*3cc0*/  IMAD.WIDE R80, R117, 0x4, R80 ;  /* 0x0000000475507825 */ /* 0x000fc600078e0250 */
[----:B------:R-:W-:Y:S01]  /*3cd0*/  ISETP.GE.U32.AND P4, PT, R76, 0x7fffff76, PT ;  /* 0x7fffff764c00780c */ /* 0x000fe20003f86070 */
[C---:B------:R-:W-:Y:S01]  /*3ce0*/  IMAD.WIDE R82, R117.reuse, 0x4, R82 ;  /* 0x0000000475527825 */ /* 0x040fe200078e0252 */
[----:B------:R-:W-:Y:S03]  /*3cf0*/  LDGSTS.E [R125+0x3a800], desc[UR10][R80.64], !P3 ;  /* 0x3a800000507d7fae */ /* 0x000fe6000d9a100a */
[----:B------:R-:W-:Y:S01]  /*3d00*/  VIADD R76, R58, 0xffffffad ;  /* 0xffffffad3a4c7836 */ /* 0x000fe20000000000 */
[----:B------:R-:W-:Y:S04]  /*3d10*/  LDGSTS.E [R125+0x3c800], desc[UR10][R82.64], !P1 ;  /* 0x3c800000527d7fae */ /* 0x000fe8000c9a100a */
[----:B------:R-:W-:Y:S01]  /*3d20*/  ISETP.GE.U32.AND P1, PT, R76, 0x7fffff6e, PT ;  /* 0x7fffff6e4c00780c */ /* 0x000fe20003f26070 */
[----:B---3--:R-:W-:-:S02]  /*3d30*/  IMAD.WIDE R76, R117, 0x4, R122 ;  /* 0x00000004754c7825 */ /* 0x008fc400078e027a */
[----:B------:R-:W3:Y:S02]  /*3d40*/  LDL.LU.64 R122, [R1+0x20] ;  /* 0x00002000017a7983 */ /* 0x000ee40000300a00 */
[----:B------:R-:W-:-:S05]  /*3d50*/  VIADD R7, R58, 0xffffff82 ;  /* 0xffffff823a077836 */ /* 0x000fca0000000000 */
[----:B------:R-:W-:Y:S01]  /*3d60*/  ISETP.GE.U32.AND P2, PT, R7, 0x7fffff43, PT ;  /* 0x7fffff430700780c */ /* 0x000fe20003f46070 */
[----:B------:R-:W-:-:S05]  /*3d70*/  VIADD R7, R58, 0xffffffb9 ;  /* 0xffffffb93a077836 */ /* 0x000fca0000000000 */
[----:B------:R-:W-:Y:S01]  /*3d80*/  ISETP.GE.U32.AND P5, PT, R7, 0x7fffff7a, PT ;  /* 0x7fffff7a0700780c */ /* 0x000fe20003fa6070 */
[----:B------:R-:W-:Y:S02]  /*3d90*/  VIADD R7, R58, 0xffffffb1 ;  /* 0xffffffb13a077836 */ /* 0x000fe40000000000 */
[----:B------:R-:W-:-:S03]  /*3da0*/  IMAD.WIDE R54, R117, 0x4, R54 ;  /* 0x0000000475367825 */ /* 0x000fc600078e0236 */
[----:B------:R-:W-:Y:S01]  /*3db0*/  ISETP.GE.U32.AND P3, PT, R7, 0x7fffff72, PT ;  /* 0x7fffff720700780c */ /* 0x000fe20003f66070 */
[----:B------:R-:W-:Y:S01]  /*3dc0*/  VIADD R7, R58, 0xffffffa9 ;  /* 0xffffffa93a077836 */ /* 0x000fe20000000000 */
[----:B------:R1:W-:Y:S01]  /*3dd0*/  LDGSTS.E [R125+0x3e800], desc[UR10][R54.64], !P2 ;  /* 0x3e800000367d7fae */ /* 0x0003e2000d1a100a */
[----:B------:R-:W-:-:S03]  /*3de0*/  IMAD.WIDE R102, R117, 0x4, R102 ;  /* 0x0000000475667825 */ /* 0x000fc600078e0266 */
[----:B------:R-:W-:Y:S01]  /*3df0*/  ISETP.GE.U32.AND P2, PT, R7, 0x7fffff6a, PT ;  /* 0x7fffff6a0700780c */ /* 0x000fe20003f46070 */
[----:B------:R-:W-:Y:S01]  /*3e00*/  VIADD R7, R58, 0xffffffa5 ;  /* 0xffffffa53a077836 */ /* 0x000fe20000000000 */
[----:B------:R-:W-:Y:S01]  /*3e10*/  LDGSTS.E [R124+0x21000], desc[UR10][R102.64], !P6 ;  /* 0x21000000667c7fae */ /* 0x000fe2000f1a100a */
[----:B------:R-:W-:-:S04]  /*3e20*/  IMAD.WIDE R98, R117, 0x4, R98 ;  /* 0x0000000475627825 */ /* 0x000fc800078e0262 */
[----:B-1----:R-:W-:Y:S01]  /*3e30*/  VIADD R54, R58, 0xffffffa1 ;  /* 0xffffffa13a367836 */ /* 0x002fe20000000000 */
[----:B------:R-:W-:Y:S01]  /*3e40*/  ISETP.GE.U32.AND P6, PT, R7, 0x7fffff66, PT ;  /* 0x7fffff660700780c */ /* 0x000fe20003fc6070 */
[C---:B------:R-:W-:Y:S01]  /*3e50*/  IMAD.WIDE R78, R117.reuse, 0x4, R78 ;  /* 0x00000004754e7825 */ /* 0x040fe200078e024e */
[----:B------:R-:W-:Y:S02]  /*3e60*/  LDGSTS.E [R124+0x23000], desc[UR10][R98.64], !P5 ;  /* 0x23000000627c7fae */ /* 0x000fe4000e9a100a */
[----:B------:R-:W-:Y:S01]  /*3e70*/  ISETP.GE.U32.AND P5, PT, R54, 0x7fffff62, PT ;  /* 0x7fffff623600780c */ /* 0x000fe20003fa6070 */
[C---:B------:R-:W-:Y:S01]  /*3e80*/  VIADD R7, R58.reuse, 0xffffff9d ;  /* 0xffffff9d3a077836 */ /* 0x040fe20000000000 */
[----:B------:R-:W1:Y:S01]  /*3e90*/  S2R R119, SR_TID.X ;  /* 0x0000000000777919 */ /* 0x000e620000002100 */
[----:B--2---:R-:W-:Y:S01]  /*3ea0*/  IMAD.WIDE R54, R117, 0x4, R120 ;  /* 0x0000000475367825 */ /* 0x004fe200078e0278 */
[----:B------:R2:W-:Y:S02]  /*3eb0*/  LDGSTS.E [R124+0x25000], desc[UR10][R78.64], !P4 ;  /* 0x250000004e7c7fae */ /* 0x0005e4000e1a100a */
[----:B------:R-:W-:Y:S01]  /*3ec0*/  ISETP.GE.U32.AND P4, PT, R7, 0x7fffff5e, PT ;  /* 0x7fffff5e0700780c */ /* 0x000fe20003f86070 */
[----:B------:R-:W-:Y:S01]  /*3ed0*/  VIADD R7, R58, 0xffffff95 ;  /* 0xffffff953a077836 */ /* 0x000fe20000000000 */
[----:B------:R4:W-:Y:S01]  /*3ee0*/  LDGSTS.E [R124+0x27000], desc[UR10][R54.64], !P3 ;  /* 0x27000000367c7fae */ /* 0x0009e2000d9a100a */
[----:B------:R-:W-:-:S03]  /*3ef0*/  IMAD.WIDE R74, R117, 0x4, R74 ;  /* 0x00000004754a7825 */ /* 0x000fc600078e024a */
[----:B------:R-:W3:Y:S01]  /*3f00*/  LDL.LU.64 R120, [R1] ;  /* 0x0000000001787983 */ /* 0x000ee20000300a00 */
[----:B--2---:R-:W-:-:S03]  /*3f10*/  VIADD R78, R58, 0xffffff99 ;  /* 0xffffff993a4e7836 */ /* 0x004fc60000000000 */
[----:B------:R-:W-:Y:S01]  /*3f20*/  LDGSTS.E [R124+0x29000], desc[UR10][R76.64], !P1 ;  /* 0x290000004c7c7fae */ /* 0x000fe2000c9a100a */
[----:B----4-:R-:W-:Y:S01]  /*3f30*/  VIADD R54, R58, 0xffffff91 ;  /* 0xffffff913a367836 */ /* 0x010fe20000000000 */
[----:B------:R-:W-:Y:S01]  /*3f40*/  ISETP.GE.U32.AND P3, PT, R78, 0x7fffff5a, PT ;  /* 0x7fffff5a4e00780c */ /* 0x000fe20003f66070 */
[----:B------:R-:W-:Y:S01]  /*3f50*/  IMAD.WIDE R70, R117, 0x4, R70 ;  /* 0x0000000475467825 */ /* 0x000fe200078e0246 */
[----:B------:R-:W-:Y:S01]  /*3f60*/  ISETP.GE.U32.AND P1, PT, R7, 0x7fffff56, PT ;  /* 0x7fffff560700780c */ /* 0x000fe20003f26070 */
[----:B------:R-:W-:Y:S01]  /*3f70*/  LDGSTS.E [R124+0x2b000], desc[UR10][R74.64], !P2 ;  /* 0x2b0000004a7c7fae */ /* 0x000fe2000d1a100a */
[----:B------:R-:W-:Y:S01]  /*3f80*/  ISETP.GE.U32.AND P2, PT, R54, 0x7fffff52, PT ;  /* 0x7fffff523600780c */ /* 0x000fe20003f46070 */
[C---:B------:R-:W-:Y:S01]  /*3f90*/  VIADD R7, R58.reuse, 0xffffff8d ;  /* 0xffffff8d3a077836 */ /* 0x040fe20000000000 */
[----:B------:R-:W2:Y:S01]  /*3fa0*/  LDC R55, c[0x0][0x3a0] ;  /* 0x0000e800ff377b82 */ /* 0x000ea20000000800 */
[----:B------:R-:W-:Y:S01]  /*3fb0*/  IMAD.WIDE R72, R117, 0x4, R72 ;  /* 0x0000000475487825 */ /* 0x000fe200078e0248 */
[----:B------:R-:W-:Y:S03]  /*3fc0*/  LDGSTS.E [R124+0x2d000], desc[UR10][R70.64], !P6 ;  /* 0x2d000000467c7fae */ /* 0x000fe6000f1a100a */
[----:B------:R-:W-:Y:S01]  /*3fd0*/  VIADD R54, R58, 0xffffff89 ;  /* 0xffffff893a367836 */ /* 0x000fe20000000000 */
[----:B------:R-:W-:Y:S01]  /*3fe0*/  ISETP.GE.U32.AND P6, PT, R7, 0x7fffff4e, PT ;  /* 0x7fffff4e0700780c */ /* 0x000fe20003fc6070 */
[C---:B------:R-:W-:Y:S01]  /*3ff0*/  IMAD.WIDE R66, R117.reuse, 0x4, R66 ;  /* 0x0000000475427825 */ /* 0x040fe200078e0242 */
[----:B------:R-:W-:Y:S02]  /*4000*/  LDGSTS.E [R124+0x2f000], desc[UR10][R72.64], !P5 ;  /* 0x2f000000487c7fae */ /* 0x000fe4000e9a100a */
[----:B------:R-:W-:Y:S01]  /*4010*/  ISETP.GE.U32.AND P5, PT, R54, 0x7fffff4a, PT ;  /* 0x7fffff4a3600780c */ /* 0x000fe20003fa6070 */
[----:B------:R-:W-:Y:S01]  /*4020*/  VIADD R7, R58, 0xffffff85 ;  /* 0xffffff853a077836 */ /* 0x000fe20000000000 */
[----:B------:R-:W-:Y:S01]  /*4030*/  LDGSTS.E [R124+0x31000], desc[UR10][R66.64], !P4 ;  /* 0x31000000427c7fae */ /* 0x000fe2000e1a100a */
[----:B------:R-:W-:-:S04]  /*4040*/  IMAD.WIDE R68, R117, 0x4, R68 ;  /* 0x0000000475447825 */ /* 0x000fc800078e0244 */
[----:B------:R-:W-:Y:S01]  /*4050*/  VIADD R54, R58, 0xffffff81 ;  /* 0xffffff813a367836 */ /* 0x000fe20000000000 */
[----:B------:R-:W-:Y:S01]  /*4060*/  ISETP.GE.U32.AND P4, PT, R7, 0x7fffff46, PT ;  /* 0x7fffff460700780c */ /* 0x000fe20003f86070 */
[----:B------:R-:W-:Y:S03]  /*4070*/  LDGSTS.E [R124+0x33000], desc[UR10][R68.64], !P3 ;  /* 0x33000000447c7fae */ /* 0x000fe6000d9a100a */
[----:B------:R-:W-:Y:S01]  /*4080*/  ISETP.GE.U32.AND P3, PT, R54, 0x7fffff42, PT ;  /* 0x7fffff423600780c */ /* 0x000fe20003f66070 */
[----:B------:R-:W-:-:S04]  /*4090*/  IMAD.WIDE R62, R117, 0x4, R62 ;  /* 0x00000004753e7825 */ /* 0x000fc800078e023e */
[C---:B------:R-:W-:Y:S01]  /*40a0*/  IMAD.WIDE R64, R117.reuse, 0x4, R64 ;  /* 0x0000000475407825 */ /* 0x040fe200078e0240 */
[----:B------:R4:W-:Y:S03]  /*40b0*/  LDGSTS.E [R124+0x35000], desc[UR10][R62.64], !P1 ;  /* 0x350000003e7c7fae */ /* 0x0009e6000c9a100a */
[C---:B------:R-:W-:Y:S01]  /*40c0*/  IMAD.WIDE R60, R117.reuse, 0x4, R60 ;  /* 0x00000004753c7825 */ /* 0x040fe200078e023c */
[----:B------:R-:W-:Y:S03]  /*40d0*/  LDGSTS.E [R124+0x37000], desc[UR10][R64.64], !P2 ;  /* 0x37000000407c7fae */ /* 0x000fe6000d1a100a */
[C---:B------:R-:W-:Y:S01]  /*40e0*/  IMAD.WIDE R38, R117.reuse, 0x4, R38 ;  /* 0x0000000475267825 */ /* 0x040fe200078e0226 */
[----:B------:R2:W-:Y:S03]  /*40f0*/  LDGSTS.E [R124+0x39000], desc[UR10][R60.64], !P6 ;  /* 0x390000003c7c7fae */ /* 0x0005e6000f1a100a */
[----:B------:R-:W-:Y:S01]  /*4100*/  IMAD.WIDE R42, R117, 0x4, R42 ;  /* 0x00000004752a7825 */ /* 0x000fe200078e022a */
[----:B-1----:R-:W-:Y:S01]  /*4110*/  LOP3.LUT R119, R119, 0x3f, RZ, 0xc0, !PT ;  /* 0x0000003f77777812 */ /* 0x002fe200078ec0ff */
[----:B------:R3:W-:Y:S01]  /*4120*/  LDGSTS.E [R124+0x3b000], desc[UR10][R38.64], !P5 ;  /* 0x3b000000267c7fae */ /* 0x0007e2000e9a100a */
[----:B----4-:R-:W1:Y:S01]  /*4130*/  LDC R62, c[0x0][0x3a0] ;  /* 0x0000e800ff3e7b82 */ /* 0x010e620000000800 */
[----:B------:R-:W-:-:S02]  /*4140*/  IMAD.WIDE R40, R117, 0x4, R40 ;  /* 0x0000000475287825 */ /* 0x000fc400078e0228 */
[----:B------:R4:W-:Y:S04]  /*4150*/  LDGSTS.E [R124+0x3d000], desc[UR10][R42.64], !P4 ;  /* 0x3d0000002a7c7fae */ /* 0x0009e8000e1a100a */
[----:B------:R1:W-:Y:S01]  /*4160*/  LDGSTS.E [R124+0x3f000], desc[UR10][R40.64], !P3 ;  /* 0x3f000000287c7fae */ /* 0x0003e2000d9a100a */
[----:B------:R-:W-:Y:S01]  /*4170*/  ISETP.GE.AND P3, PT, R119, R116, PT ;  /* 0x000000747700720c */ /* 0x000fe20003f66270 */
[C---:B------:R-:W-:Y:S01]  /*4180*/  VIADD R7, R58.reuse, 0xffffffbc ;  /* 0xffffffbc3a077836 */ /* 0x040fe20000000000 */
[----:B--2---:R-:W2:Y:S01]  /*4190*/  LDC R60, c[0x0][0x3a0] ;  /* 0x0000e800ff3c7b82 */ /* 0x004ea20000000800 */
[----:B------:R-:W5:Y:S01]  /*41a0*/  LDL.LU R116, [R1+0x228] ;  /* 0x0002280001747983 */ /* 0x000f620000300800 */
[----:B------:R-:W-:-:S06]  /*41b0*/  VIADD R54, R58, 0xffffffb8 ;  /* 0xffffffb83a367836 */ /* 0x000fcc0000000000 */
[----:B------:R-:W1:Y:S01]  /*41c0*/  LDC R61, c[0x0][0x3a0] ;  /* 0x0000e800ff3d7b82 */ /* 0x000e620000000800 */
[----:B---3--:R-:W-:-:S07]  /*41d0*/  IMAD.WIDE R38, R117, 0x4, R122 ;  /* 0x0000000475267825 */ /* 0x008fce00078e027a */
[----:B----4-:R-:W3:Y:S01]  /*41e0*/  LDC R43, c[0x0][0x3a0] ;  /* 0x0000e800ff2b7b82 */ /* 0x010ee20000000800 */
[----:B------:R-:W4:Y:S01]  /*41f0*/  LDL R123, [R1+0x3c] ;  /* 0x00003c00017b7983 */ /* 0x000f220000100800 */
[----:B------:R-:W-:Y:S01]  /*4200*/  ISETP.GE.U32.AND P1, PT, R7, 0x7fffff7d, PT ;  /* 0x7fffff7d0700780c */ /* 0x000fe20003f26070 */
[----:B------:R-:W-:-:S05]  /*4210*/  VIADD R7, R58, 0xffffffb4 ;  /* 0xffffffb43a077836 */ /* 0x000fca0000000000 */
[----:B------:R-:W-:Y:S01]  /*4220*/  ISETP.GE.U32.AND P6, PT, R7, 0x7fffff75, PT ;  /* 0x7fffff750700780c */ /* 0x000fe20003fc6070 */
[C---:B------:R-:W-:Y:S01]  /*4230*/  VIADD R7, R58.reuse, 0xffffffac ;  /* 0xffffffac3a077836 */ /* 0x040fe20000000000 */
[----:B------:R-:W3:Y:S01]  /*4240*/  LDC R42, c[0x0][0x3a0] ;  /* 0x0000e800ff2a7b82 */ /* 0x000ee20000000800 */
[----:B------:R-:W-:Y:S01]  /*4250*/  VIADD R58, R58, 0xffffffb0 ;  /* 0xffffffb03a3a7836 */ /* 0x000fe20000000000 */
[----:B------:R-:W-:-:S04]  /*4260*/  ISETP.GE.U32.AND P2, PT, R54, 0x7fffff79, PT ;  /* 0x7fffff793600780c */ /* 0x000fc80003f46070 */
[----:B------:R-:W-:Y:S02]  /*4270*/  ISETP.GE.U32.AND P4, PT, R58, 0x7fffff71, PT ;  /* 0x7fffff713a00780c */ /* 0x000fe40003f86070 */
[----:B------:R-:W3:Y:S01]  /*4280*/  LDC R54, c[0x0][0x3a0] ;  /* 0x0000e800ff367b82 */ /* 0x000ee20000000800 */
[----:B------:R-:W-:Y:S01]  /*4290*/  IMAD.WIDE R56, R117, 0x4, R56 ;  /* 0x0000000475387825 */ /* 0x000fe200078e0238 */
[----:B------:R-:W-:-:S03]  /*42a0*/  ISETP.GE.U32.AND P5, PT, R7, 0x7fffff6d, PT ;  /* 0x7fffff6d0700780c */ /* 0x000fc60003fa6070 */
[C---:B------:R-:W-:Y:S01]  /*42b0*/  IMAD.WIDE R50, R117.reuse, 0x4, R50 ;  /* 0x0000000475327825 */ /* 0x040fe200078e0232 */
[----:B------:R-:W-:Y:S03]  /*42c0*/  LDGSTS.E [R59+0x21800], desc[UR10][R56.64], !P1 ;  /* 0x21800000383b7fae */ /* 0x000fe6000c9a100a */
[----:B------:R-:W-:Y:S01]  /*42d0*/  IMAD.WIDE R52, R117, 0x4, R52 ;  /* 0x0000000475347825 */ /* 0x000fe200078e0234 */
[----:B------:R2:W-:Y:S03]  /*42e0*/  LDGSTS.E [R59+0x23800], desc[UR10][R50.64], !P2 ;  /* 0x23800000323b7fae */ /* 0x0005e6000d1a100a */
[----:B-1----:R-:W-:Y:S01]  /*42f0*/  VIADD R7, R62, 0xffffffa8 ;  /* 0xffffffa83e077836 */ /* 0x002fe20000000000 */
[----:B------:R-:W-:Y:S01]  /*4300*/  LDGSTS.E [R59+0x25800], desc[UR10][R52.64], !P6 ;  /* 0x25800000343b7fae */ /* 0x000fe2000f1a100a */
[----:B--2---:R-:W-:-:S02]  /*4310*/  VIADD R40, R60, 0xffffffa0 ;  /* 0xffffffa03c287836 */ /* 0x004fc40000000000 */
[----:B------:R-:W-:Y:S01]  /*4320*/  VIADD R41, R61, 0xffffffa4 ;  /* 0xffffffa43d297836 */ /* 0x000fe20000000000 */
[----:B------:R1:W-:Y:S01]  /*4330*/  LDGSTS.E [R59+0x27800], desc[UR10][R38.64], !P4 ;  /* 0x27800000263b7fae */ /* 0x0003e2000e1a100a */
[----:B------:R-:W-:Y:S01]  /*4340*/  ISETP.GE.U32.AND P6, PT, R7, 0x7fffff69, PT ;  /* 0x7fffff690700780c */ /* 0x000fe20003fc6070 */
[----:B------:R-:W-:Y:S01]  /*4350*/  VIADD R7, R55, 0xffffff9c ;  /* 0xffffff9c37077836 */ /* 0x000fe20000000000 */
[----:B------:R-:W2:Y:S01]  /*4360*/  LDC R51, c[0x0][0x3a0] ;  /* 0x0000e800ff337b82 */ /* 0x000ea20000000800 */
[----:B------:R-:W-:Y:S02]  /*4370*/  ISETP.GE.U32.AND P2, PT, R40, 0x7fffff61, PT ;  /* 0x7fffff612800780c */ /* 0x000fe40003f46070 */
[----:B------:R-:W-:-:S05]  /*4380*/  ISETP.GE.U32.AND P4, PT, R41, 0x7fffff65, PT ;  /* 0x7fffff652900780c */ /* 0x000fca0003f86070 */
[----:B------:R-:W2:Y:S01]  /*4390*/  LDC R50, c[0x0][0x3a0] ;  /* 0x0000e800ff327b82 */ /* 0x000ea20000000800 */
[----:B-1----:R-:W-:Y:S01]  /*43a0*/  IMAD.WIDE R38, R117, 0x4, R120 ;  /* 0x0000000475267825 */ /* 0x002fe200078e0278 */
[----:B------:R-:W-:-:S06]  /*43b0*/  ISETP.GE.U32.AND P1, PT, R7, 0x7fffff5d, PT ;  /* 0x7fffff5d0700780c */ /* 0x000fcc0003f26070 */
[----:B------:R-:W1:Y:S01]  /*43c0*/  LDC R40, c[0x0][0x3a0] ;  /* 0x0000e800ff287b82 */ /* 0x000e620000000800 */
[----:B------:R3:W-:Y:S02]  /*43d0*/  LDGSTS.E [R59+0x29800], desc[UR10][R38.64], !P5 ;  /* 0x29800000263b7fae */ /* 0x0007e4000e9a100a */
[----:B---3--:R-:W-:Y:S02]  /*43e0*/  VIADD R7, R54, 0xffffff98 ;  /* 0xffffff9836077836 */ /* 0x008fe40000000000 */
[----:B------:R-:W-:-:S03]  /*43f0*/  IMAD.WIDE R8, R117, 0x4, R8 ;  /* 0x0000000475087825 */ /* 0x000fc600078e0208 */
[----:B------:R-:W3:Y:S01]  /*4400*/  LDC R38, c[0x0][0x3a0] ;  /* 0x0000e800ff267b82 */ /* 0x000ee20000000800 */
[----:B------:R-:W-:Y:S01]  /*4410*/  IMAD.WIDE R46, R117, 0x4, R46 ;  /* 0x00000004752e7825 */ /* 0x000fe200078e022e */
[----:B------:R-:W-:Y:S01]  /*4420*/  ISETP.GE.U32.AND P5, PT, R7, 0x7fffff59, PT ;  /* 0x7fffff590700780c */ /* 0x000fe20003fa6070 */
[----:B------:R2:W-:Y:S02]  /*4430*/  LDGSTS.E [R59+0x2b800], desc[UR10][R8.64], !P6 ;  /* 0x2b800000083b7fae */ /* 0x0005e4000f1a100a */
[C---:B------:R-:W-:Y:S02]  /*4440*/  IMAD.WIDE R48, R117.reuse, 0x4, R48 ;  /* 0x0000000475307825 */ /* 0x040fe400078e0230 */
[----:B------:R-:W-:Y:S02]  /*4450*/  LDGSTS.E [R59+0x2d800], desc[UR10][R46.64], !P4 ;  /* 0x2d8000002e3b7fae */ /* 0x000fe4000e1a100a */
[----:B------:R-:W-:Y:S02]  /*4460*/  IMAD.WIDE R36, R117, 0x4, R36 ;  /* 0x0000000475247825 */ /* 0x000fe400078e0224 */
[----:B------:R1:W-:Y:S02]  /*4470*/  LDGSTS.E [R59+0x2f800], desc[UR10][R48.64], !P2 ;  /* 0x2f800000303b7fae */ /* 0x0003e4000d1a100a */
[----:B------:R-:W-:-:S02]  /*4480*/  VIADD R7, R43, 0xffffff94 ;  /* 0xffffff942b077836 */ /* 0x000fc40000000000 */
[----:B------:R-:W-:Y:S01]  /*4490*/  LDGSTS.E [R59+0x31800], desc[UR10][R36.64], !P1 ;  /* 0x31800000243b7fae */ /* 0x000fe2000c9a100a */
[----:B------:R-:W-:Y:S02]  /*44a0*/  IMAD.WIDE R44, R117, 0x4, R44 ;  /* 0x00000004752c7825 */ /* 0x000fe400078e022c */
[----:B------:R-:W-:Y:S02]  /*44b0*/  ISETP.GE.U32.AND P1, PT, R7, 0x7fffff55, PT ;  /* 0x7fffff550700780c */ /* 0x000fe40003f26070 */
[----:B--2---:R-:W-:Y:S01]  /*44c0*/  VIADD R9, R51, 0xffffff88 ;  /* 0xffffff8833097836 */ /* 0x004fe20000000000 */
[----:B------:R2:W-:Y:S01]  /*44d0*/  LDGSTS.E [R59+0x33800], desc[UR10][R44.64], !P5 ;  /* 0x338000002c3b7fae */ /* 0x0005e2000e9a100a */
[----:B------:R-:W-:Y:S02]  /*44e0*/  VIADD R7, R42, 0xffffff90 ;  /* 0xffffff902a077836 */ /* 0x000fe40000000000 */
[----:B------:R-:W-:Y:S01]  /*44f0*/  VIADD R8, R50, 0xffffff8c ;  /* 0xffffff8c32087836 */ /* 0x000fe20000000000 */
[----:B------:R-:W-:Y:S01]  /*4500*/  ISETP.GE.U32.AND P5, PT, R9, 0x7fffff49, PT ;  /* 0x7fffff490900780c */ /* 0x000fe20003fa6070 */
[----:B-1----:R-:W-:-:S02]  /*4510*/  VIADD R40, R40, 0xffffff84 ;  /* 0xffffff8428287836 */ /* 0x002fc40000000000 */
[----:B------:R-:W-:Y:S01]  /*4520*/  IMAD.WIDE R4, R117, 0x4, R4 ;  /* 0x0000000475047825 */ /* 0x000fe200078e0204 */
[----:B------:R-:W-:-:S03]  /*4530*/  ISETP.GE.U32.AND P2, PT, R7, 0x7fffff51, PT ;  /* 0x7fffff510700780c */ /* 0x000fc60003f46070 */
[----:B---3--:R-:W-:Y:S01]  /*4540*/  VIADD R9, R38, 0xffffff80 ;  /* 0xffffff8026097836 */ /* 0x008fe20000000000 */
[----:B------:R-:W-:Y:S01]  /*4550*/  ISETP.GE.U32.AND P4, PT, R8, 0x7fffff4d, PT ;  /* 0x7fffff4d0800780c */ /* 0x000fe20003f86070 */
[----:B------:R-:W-:Y:S01]  /*4560*/  LDGSTS.E [R59+0x35800], desc[UR10][R4.64], !P1 ;  /* 0x35800000043b7fae */ /* 0x000fe2000c9a100a */
[----:B------:R-:W-:Y:S02]  /*4570*/  SEL R7, RZ, 0x4, P3 ;  /* 0x00000004ff077807 */ /* 0x000fe40001800000 */
[----:B------:R-:W-:Y:S02]  /*4580*/  ISETP.GE.U32.AND P3, PT, R40, 0x7fffff45, PT ;  /* 0x7fffff452800780c */ /* 0x000fe40003f66070 */
[----:B------:R-:W-:Y:S01]  /*4590*/  ISETP.GE.U32.AND P1, PT, R9, 0x7fffff41, PT ;  /* 0x7fffff410900780c */ /* 0x000fe20003f26070 */
[----:B------:R-:W-:-:S04]  /*45a0*/  IMAD.WIDE R34, R117, 0x4, R34 ;  /* 0x0000000475227825 */ /* 0x000fc800078e0222 */
[C---:B------:R-:W-:Y:S01]  /*45b0*/  IMAD.WIDE R32, R117.reuse, 0x4, R32 ;  /* 0x0000000475207825 */ /* 0x040fe200078e0220 */
[----:B------:R-:W-:Y:S03]  /*45c0*/  LDGSTS.E [R59+0x37800], desc[UR10][R34.64], !P2 ;  /* 0x37800000223b7fae */ /* 0x000fe6000d1a100a */
[C---:B------:R-:W-:Y:S01]  /*45d0*/  IMAD.WIDE R30, R117.reuse, 0x4, R30 ;  /* 0x00000004751e7825 */ /* 0x040fe200078e021e */
[----:B------:R-:W1:Y:S03]  /*45e0*/  S2R R106, SR_TID.X ;  /* 0x00000000006a7919 */ /* 0x000e660000002100 */
[C---:B------:R-:W-:Y:S01]  /*45f0*/  IMAD.WIDE R22, R117.reuse, 0x4, R22 ;  /* 0x0000000475167825 */ /* 0x040fe200078e0216 */
[----:B------:R-:W-:Y:S03]  /*4600*/  LDGSTS.E [R59+0x39800], desc[UR10][R32.64], !P4 ;  /* 0x39800000203b7fae */ /* 0x000fe6000e1a100a */
[----:B------:R-:W-:Y:S01]  /*4610*/  IMAD.WIDE R28, R117, 0x4, R28 ;  /* 0x00000004751c7825 */ /* 0x000fe200078e021c */
[----:B------:R-:W-:Y:S03]  /*4620*/  LDGSTS.E [R59+0x3b800], desc[UR10][R30.64], !P5 ;  /* 0x3b8000001e3b7fae */ /* 0x000fe6000e9a100a */
[----:B------:R-:W-:Y:S01]  /*4630*/  IMAD.SHL.U32 R113, R3, 0x40, RZ ;  /* 0x0000004003717824 */ /* 0x000fe200078e00ff */
[----:B------:R-:W-:Y:S03]  /*4640*/  LDGSTS.E [R59+0x3d800], desc[UR10][R22.64], !P3 ;  /* 0x3d800000163b7fae */ /* 0x000fe6000d9a100a */
[C---:B------:R-:W-:Y:S01]  /*4650*/  IMAD.WIDE R26, R113.reuse, 0x4, R26 ;  /* 0x00000004711a7825 */ /* 0x040fe200078e021a */
[----:B------:R3:W-:Y:S03]  /*4660*/  LDGSTS.E [R59+0x3f800], desc[UR10][R28.64], !P1 ;  /* 0x3f8000001c3b7fae */ /* 0x0007e6000c9a100a */
[C---:B------:R-:W-:Y:S01]  /*4670*/  IMAD.WIDE R12, R113.reuse, 0x4, R12 ;  /* 0x00000004710c7825 */ /* 0x040fe200078e020c */
[----:B------:R-:W0:Y:S03]  /*4680*/  LDGDEPBAR ;  /* 0x00000000000079af */ /* 0x000e260000000000 */
[----:B------:R-:W-:-:S04]  /*4690*/  IMAD.WIDE R24, R113, 0x4, R24 ;  /* 0x0000000471187825 */ /* 0x000fc800078e0218 */
[----:B------:R-:W-:-:S04]  /*46a0*/  IMAD.WIDE R20, R113, 0x4, R20 ;  /* 0x0000000471147825 */ /* 0x000fc800078e0214 */
[----:B------:R-:W-:-:S04]  /*46b0*/  IMAD.WIDE R18, R113, 0x4, R18 ;  /* 0x0000000471127825 */ /* 0x000fc800078e0212 */
[----:B------:R-:W-:-:S04]  /*46c0*/  IMAD.WIDE R10, R113, 0x4, R10 ;  /* 0x00000004710a7825 */ /* 0x000fc800078e020a */
[----:B------:R-:W-:-:S04]  /*46d0*/  IMAD.WIDE R14, R113, 0x4, R14 ;  /* 0x00000004710e7825 */ /* 0x000fc800078e020e */
[----:B------:R-:W-:Y:S01]  /*46e0*/  IMAD.WIDE R16, R113, 0x4, R16 ;  /* 0x0000000471107825 */ /* 0x000fe200078e0210 */
[----:B------:R-:W-:Y:S02]  /*46f0*/  CS2R R100, SRZ ;  /* 0x0000000000647805 */ /* 0x000fe4000001ff00 */
[----:B------:R-:W-:Y:S02]  /*4700*/  CS2R R102, SRZ ;  /* 0x0000000000667805 */ /* 0x000fe4000001ff00 */
[----:B------:R-:W-:Y:S02]  /*4710*/  CS2R R96, SRZ ;  /* 0x0000000000607805 */ /* 0x000fe4000001ff00 */
[----:B------:R-:W-:Y:S02]  /*4720*/  CS2R R98, SRZ ;  /* 0x0000000000627805 */ /* 0x000fe4000001ff00 */
[----:B------:R-:W-:Y:S02]  /*4730*/  CS2R R92, SRZ ;  /* 0x00000000005c7805 */ /* 0x000fe4000001ff00 */
[----:B------:R-:W-:-:S02]  /*4740*/  CS2R R94, SRZ ;  /* 0x00000000005e7805 */ /* 0x000fc4000001ff00 */
        /* <DEDUP_REMOVED lines=14> */
[----:B--2---:R-:W-:Y:S02]  /*4830*/  CS2R R44, SRZ ;  /* 0x00000000002c7805 */ /* 0x004fe4000001ff00 */
[----:B------:R-:W-:Y:S02]  /*4840*/  CS2R R46, SRZ ;  /* 0x00000000002e7805 */ /* 0x000fe4000001ff00 */
[----:B------:R-:W-:Y:S02]  /*4850*/  CS2R R40, SRZ ;  /* 0x0000000000287805 */ /* 0x000fe4000001ff00 */
[----:B------:R-:W-:-:S02]  /*4860*/  CS2R R42, SRZ ;  /* 0x00000000002a7805 */ /* 0x000fc4000001ff00 */
[----:B------:R-:W-:Y:S02]  /*4870*/  CS2R R36, SRZ ;  /* 0x0000000000247805 */ /* 0x000fe4000001ff00 */
[----:B------:R-:W-:Y:S02]  /*4880*/  CS2R R38, SRZ ;  /* 0x0000000000267805 */ /* 0x000fe4000001ff00 */
[----:B---3--:R-:W-:Y:S02]  /*4890*/  CS2R R28, SRZ ;  /* 0x00000000001c7805 */ /* 0x008fe4000001ff00 */
[----:B------:R-:W-:Y:S02]  /*48a0*/  CS2R R30, SRZ ;  /* 0x00000000001e7805 */ /* 0x000fe4000001ff00 */
[----:B------:R-:W-:Y:S02]  /*48b0*/  CS2R R80, SRZ ;  /* 0x0000000000507805 */ /* 0x000fe4000001ff00 */
[----:B------:R-:W-:-:S02]  /*48c0*/  CS2R R82, SRZ ;  /* 0x0000000000527805 */ /* 0x000fc4000001ff00 */
[----:B----4-:R-:W-:-:S04]  /*48d0*/  ISETP.GT.AND P6, PT, R123, 0x7f, PT ;  /* 0x0000007f7b00780c */ /* 0x010fc80003fc4270 */
[----:B------:R-:W-:-:S04]  /*48e0*/  SEL R7, R7, RZ, P6 ;  /* 0x000000ff07077207 */ /* 0x000fc80003000000 */
[----:B------:R-:W-:Y:S02]  /*48f0*/  ISETP.NE.U32.AND P6, PT, R7, RZ, PT ;  /* 0x000000ff0700720c */ /* 0x000fe40003fc5070 */
[----:B------:R-:W-:-:S11]  /*4900*/  ISETP.GE.AND P1, PT, R123, 0x40, PT ;  /* 0x000000407b00780c */ /* 0x000fd60003f26270 */
[----:B------:R-:W-:Y:S04]  /*4910*/  LDGSTS.E [R0+0x44000], desc[UR10][R26.64], P6 ;  /* 0x440000001a007fae */ /* 0x000fe8000b1a100a */
[----:B------:R-:W-:Y:S04]  /*4920*/  LDGSTS.E [R0+0x44800], desc[UR10][R12.64], P6 ;  /* 0x448000000c007fae */ /* 0x000fe8000b1a100a */
[----:B------:R-:W-:Y:S04]  /*4930*/  LDGSTS.E [R0+0x45000], desc[UR10][R24.64], P6 ;  /* 0x4500000018007fae */ /* 0x000fe8000b1a100a */
[----:B------:R-:W-:Y:S04]  /*4940*/  LDGSTS.E [R0+0x45800], desc[UR10][R20.64], P6 ;  /* 0x4580000014007fae */ /* 0x000fe8000b1a100a */
[----:B------:R2:W-:Y:S04]  /*4950*/  LDGSTS.E [R0+0x46000], desc[UR10][R18.64], P6 ;  /* 0x4600000012007fae */ /* 0x0005e8000b1a100a */
[----:B------:R-:W-:Y:S04]  /*4960*/  LDGSTS.E [R0+0x46800], desc[UR10][R10.64], P6 ;  /* 0x468000000a007fae */ /* 0x000fe8000b1a100a */
[----:B------:R-:W-:Y:S04]  /*4970*/  LDGSTS.E [R0+0x47000], desc[UR10][R14.64], P6 ;  /* 0x470000000e007fae */ /* 0x000fe8000b1a100a */
[----:B------:R3:W-:Y:S01]  /*4980*/  LDGSTS.E [R0+0x47800], desc[UR10][R16.64], P6 ;  /* 0x4780000010007fae */ /* 0x0007e2000b1a100a */
[----:B--2---:R-:W-:-:S03]  /*4990*/  CS2R R18, SRZ ;  /* 0x0000000000127805 */ /* 0x004fc6000001ff00 */
[----:B------:R-:W0:Y:S01]  /*49a0*/  LDGDEPBAR ;  /* 0x00000000000079af */ /* 0x000e220000000000 */
[----:B---3--:R-:W-:Y:S01]  /*49b0*/  CS2R R16, SRZ ;  /* 0x0000000000107805 */ /* 0x008fe2000001ff00 */
[----:B-1----:R-:W-:Y:S06]  /*49c0*/  @!P1 BRA `(.L_x_0) ;  /* 0x0000005800b89947 */ /* 0x002fec0003800000 */
[----:B------:R-:W2:Y:S04]  /*49d0*/  LDL.LU R120, [R1+0x68] ;  /* 0x0000680001787983 */ /* 0x000ea80000300800 */
[----:B------:R-:W3:Y:S04]  /*49e0*/  LDL.LU R122, [R1+0x40] ;  /* 0x00004000017a7983 */ /* 0x000ee80000300800 */
[----:B------:R-:W4:Y:S04]  /*49f0*/  LDL.LU R77, [R1+0x44] ;  /* 0x00004400014d7983 */ /* 0x000f280000300800 */
[----:B------:R-:W4:Y:S01]  /*4a00*/  LDL.LU R78, [R1+0x48] ;  /* 0x00004800014e7983 */ /* 0x000f220000300800 */
[----:B------:R-:W-:-:S03]  /*4a10*/  SHF.R.S32.HI R5, RZ, 0x1f, R2 ;  /* 0x0000001fff057819 */ /* 0x000fc60000011402 */
[----:B------:R-:W4:Y:S01]  /*4a20*/  LDL.LU R125, [R1+0x4c] ;  /* 0x00004c00017d7983 */ /* 0x000f220000300800 */
[----:B------:R-:W-:-:S03]  /*4a30*/  IMAD R121, R2, 0x3f, RZ ;  /* 0x0000003f02797824 */ /* 0x000fc600078e02ff */
[----:B------:R-:W4:Y:S01]  /*4a40*/  LDL.LU R79, [R1+0x50] ;  /* 0x00005000014f7983 */ /* 0x000f220000300800 */
[----:B------:R-:W-:-:S03]  /*4a50*/  SHF.L.U64.HI R2, R2, 0x2, R5 ;  /* 0x0000000202027819 */ /* 0x000fc60000010205 */
[----:B------:R-:W4:Y:S04]  /*4a60*/  LDL.LU R104, [R1+0x54] ;  /* 0x0000540001687983 */ /* 0x000f280000300800 */
[----:B------:R-:W4:Y:S01]  /*4a70*/  LDL.LU R105, [R1+0x58] ;  /* 0x0000580001697983 */ /* 0x000f220000300800 */
[----:B------:R-:W-:Y:S01]  /*4a80*/  SHF.R.S32.HI R0, RZ, 0x1f, R123 ;  /* 0x0000001fff007819 */ /* 0x000fe2000001147b */
[----:B------:R-:W-:Y:S02]  /*4a90*/  IMAD.SHL.U32 R14, R113, 0x8, RZ ;  /* 0x00000008710e7824 */ /* 0x000fe400078e00ff */
[----:B-----5:R-:W-:Y:S01]  /*4aa0*/  STL [R1+0x230], R116 ;  /* 0x0002307401007387 */ /* 0x020fe20000100800 */
[----:B------:R-:W-:Y:S01]  /*4ab0*/  SHF.R.S32.HI R112, RZ, 0x1f, R113 ;  /* 0x0000001fff707819 */ /* 0x000fe20000011471 */
[----:B------:R-:W-:-:S02]  /*4ac0*/  IMAD.MOV.U32 R111, RZ, RZ, R121 ;  /* 0x000000ffff6f7224 */ /* 0x000fc400078e0079 */
[----:B------:R-:W-:Y:S04]  /*4ad0*/  STL [R1+0x22c], R115 ;  /* 0x00022c7301007387 */ /* 0x000fe80000100800 */
[----:B------:R-:W-:Y:S04]  /*4ae0*/  STL [R1+0x228], R6 ;  /* 0x0002280601007387 */ /* 0x000fe80000100800 */
[----:B------:R-:W4:Y:S04]  /*4af0*/  LDL.LU R107, [R1+0x5c] ;  /* 0x00005c00016b7983 */ /* 0x000f280000300800 */
[----:B------:R1:W-:Y:S04]  /*4b00*/  STL [R1+0x128], R2 ;  /* 0x0001280201007387 */ /* 0x0003e80000100800 */
[----:B------:R-:W4:Y:S01]  /*4b10*/  LDL.LU R109, [R1+0x60] ;  /* 0x00006000016d7983 */ /* 0x000f220000300800 */
[----:B--2---:R-:W-:-:S02]  /*4b20*/  SHF.R.S32.HI R3, RZ, 0x1f, R120 ;  /* 0x0000001fff037819 */ /* 0x004fc40000011478 */
[----:B---3--:R-:W-:Y:S02]  /*4b30*/  SHF.R.S32.HI R7, RZ, 0x1f, R122 ;  /* 0x0000001fff077819 */ /* 0x008fe4000001147a */
[----:B------:R-:W-:Y:S02]  /*4b40*/  LEA.HI R0, R0, R123, RZ, 0x6 ;  /* 0x0000007b00007211 */ /* 0x000fe400078f30ff */
[----:B------:R-:W-:Y:S02]  /*4b50*/  SHF.L.U64.HI R7, R122, 0x2, R7 ;  /* 0x000000027a077819 */ /* 0x000fe40000010207 */
[----:B----4-:R-:W-:Y:S02]  /*4b60*/  SHF.R.S32.HI R118, RZ, 0x1f, R77 ;  /* 0x0000001fff767819 */ /* 0x010fe4000001144d */
[----:B------:R-:W-:Y:S01]  /*4b70*/  SHF.L.U64.HI R15, R113, 0x3, R112 ;  /* 0x00000003710f7819 */ /* 0x000fe20000010270 */
[----:B------:R-:W-:Y:S01]  /*4b80*/  STL [R1+0x234], R7 ;  /* 0x0002340701007387 */ /* 0x000fe20000100800 */
[----:B------:R-:W-:-:S02]  /*4b90*/  LEA R119, P1, R77, R14, 0x2 ;  /* 0x0000000e4d777211 */ /* 0x000fc400078210ff */
[----:B-1----:R-:W-:Y:S01]  /*4ba0*/  LOP3.LUT R2, R106, 0x7, RZ, 0xc0, !PT ;  /* 0x000000076a027812 */ /* 0x002fe200078ec0ff */
[----:B------:R-:W2:Y:S01]  /*4bb0*/  LDL.LU R108, [R1+0x6c] ;  /* 0x00006c00016c7983 */ /* 0x000ea20000300800 */
[----:B------:R-:W-:Y:S02]  /*4bc0*/  SHF.R.S32.HI R122, RZ, 0x1f, R125 ;  /* 0x0000001fff7a7819 */ /* 0x000fe4000001147d */
[----:B------:R-:W-:Y:S02]  /*4bd0*/  LEA R123, P3, R125, R14, 0x2 ;  /* 0x0000000e7d7b7211 */ /* 0x000fe400078610ff */
[----:B------:R-:W-:Y:S02]  /*4be0*/  SHF.L.U64.HI R3, R120, 0x2, R3 ;  /* 0x0000000278037819 */ /* 0x000fe40000010203 */
[-C--:B------:R-:W-:Y:S02]  /*4bf0*/  LEA.HI.X R118, R77, R15.reuse, R118, 0x2, P1 ;  /* 0x0000000f4d767211 */ /* 0x080fe400008f1476 */
[----:B------:R-:W-:Y:S01]  /*4c00*/  LEA.HI.X R122, R125, R15, R122, 0x2, P3 ;  /* 0x0000000f7d7a7211 */ /* 0x000fe200018f147a */
[----:B------:R-:W-:Y:S01]  /*4c10*/  IMAD R5, R2, 0x110, RZ ;  /* 0x0000011002057824 */ /* 0x000fe200078e02ff */
[----:B------:R-:W-:-:S02]  /*4c20*/  SHF.R.S32.HI R120, RZ, 0x1f, R78 ;  /* 0x0000001fff787819 */ /* 0x000fc4000001144e */
[-C--:B------:R-:W-:Y:S02]  /*4c30*/  LEA R121, P2, R78, R14.reuse, 0x2 ;  /* 0x0000000e4e797211 */ /* 0x080fe400078410ff */
[----:B------:R-:W-:Y:S02]  /*4c40*/  SHF.R.S32.HI R124, RZ, 0x1f, R79 ;  /* 0x0000001fff7c7819 */ /* 0x000fe4000001144f */
[C---:B------:R-:W-:Y:S01]  /*4c50*/  LEA R125, P1, R79.reuse, R14, 0x2 ;  /* 0x0000000e4f7d7211 */ /* 0x040fe200078210ff */
[----:B------:R-:W-:Y:S01]  /*4c60*/  IMAD.SHL.U32 R2, R106, 0x2, RZ ;  /* 0x000000026a027824 */ /* 0x000fe200078e00ff */
[-C--:B------:R-:W-:Y:S02]  /*4c70*/  LEA.HI.X R120, R78, R15.reuse, R120, 0x2, P2 ;  /* 0x0000000f4e787211 */ /* 0x080fe400010f1478 */
[----:B------:R-:W-:Y:S02]  /*4c80*/  LEA.HI.X R124, R79, R15, R124, 0x2, P1 ;  /* 0x0000000f4f7c7211 */ /* 0x000fe400008f147c */
[----:B------:R-:W-:-:S02]  /*4c90*/  SHF.R.S32.HI R4, RZ, 0x1f, R104 ;  /* 0x0000001fff047819 */ /* 0x000fc40000011468 */
[-C--:B------:R-:W-:Y:S02]  /*4ca0*/  LEA R12, P2, R104, R14.reuse, 0x2 ;  /* 0x0000000e680c7211 */ /* 0x080fe400078410ff */
[----:B------:R-:W-:Y:S02]  /*4cb0*/  SHF.R.S32.HI R13, RZ, 0x1f, R107 ;  /* 0x0000001fff0d7819 */ /* 0x000fe4000001146b */
[-C--:B------:R-:W-:Y:S02]  /*4cc0*/  LEA R16, P1, R107, R14.reuse, 0x2 ;  /* 0x0000000e6b107211 */ /* 0x080fe400078210ff */
[----:B------:R-:W-:Y:S02]  /*4cd0*/  SHF.R.S32.HI R10, RZ, 0x1f, R105 ;  /* 0x0000001fff0a7819 */ /* 0x000fe40000011469 */
[----:B------:R-:W-:Y:S02]  /*4ce0*/  LEA R11, P3, R105, R14, 0x2 ;  /* 0x0000000e690b7211 */ /* 0x000fe400078610ff */
[----:B------:R-:W-:Y:S01]  /*4cf0*/  LOP3.LUT R2, R5, 0x30, R2, 0x78, !PT ;  /* 0x0000003005027812 */ /* 0x000fe200078e7802 */
[----:B------:R-:W-:Y:S01]  /*4d00*/  IMAD.SHL.U32 R5, R106, 0x40, RZ ;  /* 0x000000406a057824 */ /* 0x000fe200078e00ff */
[----:B------:R-:W-:-:S02]  /*4d10*/  LEA.HI.X R4, R104, R15, R4, 0x2, P2 ;  /* 0x0000000f68047211 */ /* 0x000fc400010f1404 */
[-C--:B------:R-:W-:Y:S02]  /*4d20*/  LEA.HI.X R17, R107, R15.reuse, R13, 0x2, P1 ;  /* 0x0000000f6b117211 */ /* 0x080fe400008f140d */
[-C--:B------:R-:W-:Y:S02]  /*4d30*/  LEA.HI.X R10, R105, R15.reuse, R10, 0x2, P3 ;  /* 0x0000000f690a7211 */ /* 0x080fe400018f140a */
[----:B------:R-:W-:Y:S02]  /*4d40*/  SHF.R.S32.HI R8, RZ, 0x1f, R109 ;  /* 0x0000001fff087819 */ /* 0x000fe4000001146d */
[----:B------:R-:W-:Y:S02]  /*4d50*/  LEA R14, P3, R109, R14, 0x2 ;  /* 0x0000000e6d0e7211 */ /* 0x000fe400078610ff */
[----:B------:R-:W-:Y:S02]  /*4d60*/  LOP3.LUT R5, R2, 0x800, R5, 0xf8, !PT ;  /* 0x0000080002057812 */ /* 0x000fe400078ef805 */
[----:B------:R-:W-:Y:S01]  /*4d70*/  IADD3 R119, P5, PT, R119, UR14, RZ ;  /* 0x0000000e77777c10 */ /* 0x000fe2000ffbe0ff */
[----:B------:R1:W-:Y:S01]  /*4d80*/  STL [R1+0x23c], R0 ;  /* 0x00023c0001007387 */ /* 0x0003e20000100800 */
[----:B------:R-:W-:-:S02]  /*4d90*/  LEA.HI.X R15, R109, R15, R8, 0x2, P3 ;  /* 0x0000000f6d0f7211 */ /* 0x000fc400018f1408 */
[----:B------:R-:W-:Y:S01]  /*4da0*/  IADD3 R121, P6, PT, R121, UR14, RZ ;  /* 0x0000000e79797c10 */ /* 0x000fe2000ffde0ff */
[----:B------:R-:W-:Y:S01]  /*4db0*/  STL [R1+0x238], R5 ;  /* 0x0002380501007387 */ /* 0x000fe20000100800 */
[----:B------:R-:W-:Y:S02]  /*4dc0*/  IADD3 R123, P3, PT, R123, UR14, RZ ;  /* 0x0000000e7b7b7c10 */ /* 0x000fe4000ff7e0ff */
[----:B------:R-:W-:Y:S02]  /*4dd0*/  IADD3 R125, P4, PT, R125, UR14, RZ ;  /* 0x0000000e7d7d7c10 */ /* 0x000fe4000ff9e0ff */
[----:B------:R-:W-:Y:S02]  /*4de0*/  IADD3.X R118, PT, PT, R118, UR15, RZ, P5, !PT ;  /* 0x0000000f76767c10 */ /* 0x000fe4000affe4ff */
[----:B------:R-:W-:Y:S02]  /*4df0*/  IADD3.X R120, PT, PT, R120, UR15, RZ, P6, !PT ;  /* 0x0000000f78787c10 */ /* 0x000fe4000b7fe4ff */
[----:B-1----:R-:W-:-:S02]  /*4e00*/  IADD3 R0, P5, PT, R12, UR14, RZ ;  /* 0x0000000e0c007c10 */ /* 0x002fc4000ffbe0ff */
[----:B------:R-:W-:Y:S02]  /*4e10*/  IADD3.X R122, PT, PT, R122, UR15, RZ, P3, !PT ;  /* 0x0000000f7a7a7c10 */ /* 0x000fe40009ffe4ff */
[----:B------:R-:W-:Y:S02]  /*4e20*/  IADD3.X R124, PT, PT, R124, UR15, RZ, P4, !PT ;  /* 0x0000000f7c7c7c10 */ /* 0x000fe4000a7fe4ff */
[----:B------:R-:W-:Y:S02]  /*4e30*/  SHF.R.S32.HI R8, RZ, 0x1f, R117 ;  /* 0x0000001fff087819 */ /* 0x000fe40000011475 */
[C---:B------:R-:W-:Y:S01]  /*4e40*/  SHF.L.U64.HI R112, R113.reuse, 0x2, R112 ;  /* 0x0000000271707819 */ /* 0x040fe20000010270 */
[----:B------:R-:W-:Y:S01]  /*4e50*/  IMAD.SHL.U32 R113, R113, 0x4, RZ ;  /* 0x0000000471717824 */ /* 0x000fe200078e00ff */
[----:B--2---:R-:W-:-:S04]  /*4e60*/  LEA R13, P2, R117, R108, 0x3 ;  /* 0x0000006c750d7211 */ /* 0x004fc800078418ff */
[----:B------:R-:W-:-:S05]  /*4e70*/  IADD3 R2, P1, PT, R13, UR12, RZ ;  /* 0x0000000c0d027c10 */ /* 0x000fca000ff3e0ff */
[----:B------:R-:W-:Y:S04]  /*4e80*/  STL [R1+0x240], R2 ;  /* 0x0002400201007387 */ /* 0x000fe80000100800 */
[----:B------:R-:W-:Y:S04]  /*4e90*/  STL [R1+0x244], R119 ;  /* 0x0002447701007387 */ /* 0x000fe80000100800 */
[----:B------:R-:W-:Y:S04]  /*4ea0*/  STL [R1+0x248], R121 ;  /* 0x0002487901007387 */ /* 0x000fe80000100800 */
[----:B------:R-:W-:Y:S04]  /*4eb0*/  STL [R1+0x24c], R123 ;  /* 0x00024c7b01007387 */ /* 0x000fe80000100800 */
[----:B------:R-:W-:Y:S04]  /*4ec0*/  STL [R1+0x250], R125 ;  /* 0x0002507d01007387 */ /* 0x000fe80000100800 */
[----:B------:R-:W-:Y:S04]  /*4ed0*/  STL [R1+0x254], R118 ;  /* 0x0002547601007387 */ /* 0x000fe80000100800 */
[----:B------:R-:W-:Y:S04]  /*4ee0*/  STL [R1+0x258], R120 ;  /* 0x0002587801007387 */ /* 0x000fe80000100800 */
[----:B------:R1:W-:Y:S02]  /*4ef0*/  STL [R1+0x4], R0 ;  /* 0x0000040001007387 */ /* 0x0003e40000100800 */
[----:B-1----:R-:W-:-:S05]  /*4f00*/  IADD3 R0, P6, PT, R11, UR14, RZ ;  /* 0x0000000e0b007c10 */ /* 0x002fca000ffde0ff */
[----:B------:R1:W-:Y:S01]  /*4f10*/  STL [R1+0xc], R0 ;  /* 0x00000c0001007387 */ /* 0x0003e20000100800 */
[----:B------:R-:W-:-:S03]  /*4f20*/  IADD3 R2, P4, PT, R14, UR14, RZ ;  /* 0x0000000e0e027c10 */ /* 0x000fc6000ff9e0ff */
[----:B------:R-:W-:Y:S01]  /*4f30*/  STL [R1+0x25c], R122 ;  /* 0x00025c7a01007387 */ /* 0x000fe20000100800 */
[----:B-1----:R-:W-:-:S03]  /*4f40*/  IADD3 R0, P3, PT, R16, UR14, RZ ;  /* 0x0000000e10007c10 */ /* 0x002fc6000ff7e0ff */
[----:B------:R-:W-:Y:S04]  /*4f50*/  STL [R1+0x260], R124 ;  /* 0x0002607c01007387 */ /* 0x000fe80000100800 */
[----:B------:R1:W-:Y:S01]  /*4f60*/  STL [R1+0x14], R0 ;  /* 0x0000140001007387 */ /* 0x0003e20000100800 */
[----:B------:R-:W-:-:S03]  /*4f70*/  LEA.HI.X R3, R117, R3, R8, 0x3, P2 ;  /* 0x0000000375037211 */ /* 0x000fc600010f1c08 */
[----:B------:R2:W-:Y:S01]  /*4f80*/  STL [R1+0x1c], R2 ;  /* 0x00001c0201007387 */ /* 0x0005e20000100800 */
[----:B-1----:R-:W-:Y:S02]  /*4f90*/  IADD3.X R0, PT, PT, R4, UR15, RZ, P5, !PT ;  /* 0x0000000f04007c10 */ /* 0x002fe4000affe4ff */
[----:B------:R-:W-:Y:S02]  /*4fa0*/  IADD3.X R4, PT, PT, R10, UR15, RZ, P6, !PT ;  /* 0x0000000f0a047c10 */ /* 0x000fe4000b7fe4ff */
[----:B--2---:R-:W-:Y:S01]  /*4fb0*/  IADD3.X R2, PT, PT, R17, UR15, RZ, P3, !PT ;  /* 0x0000000f11027c10 */ /* 0x004fe20009ffe4ff */
[----:B------:R1:W-:Y:S04]  /*4fc0*/  STL [R1], R0 ;  /* 0x0000000001007387 */ /* 0x0003e80000100800 */
[----:B------:R2:W-:Y:S01]  /*4fd0*/  STL [R1+0x8], R4 ;  /* 0x0000080401007387 */ /* 0x0005e20000100800 */
[----:B-1----:R-:W-:-:S02]  /*4fe0*/  IADD3.X R0, PT, PT, R15, UR15, RZ, P4, !PT ;  /* 0x0000000f0f007c10 */ /* 0x002fc4000a7fe4ff */
[----:B--2---:R-:W-:Y:S01]  /*4ff0*/  IADD3.X R4, PT, PT, R3, UR13, RZ, P1, !PT ;  /* 0x0000000d03047c10 */ /* 0x004fe20008ffe4ff */
[----:B------:R-:W-:Y:S01]  /*5000*/  IMAD.MOV.U32 R3, RZ, RZ, R9 ;  /* 0x000000ffff037224 */ /* 0x000fe200078e0009 */
[----:B------:R-:W-:Y:S04]  /*5010*/  STL [R1+0x10], R2 ;  /* 0x0000100201007387 */ /* 0x000fe80000100800 */
[----:B------:R-:W-:Y:S04]  /*5020*/  STL [R1+0x264], R4 ;  /* 0x0002640401007387 */ /* 0x000fe80000100800 */
[----:B------:R-:W-:Y:S04]  /*5030*/  STL [R1+0x18], R0 ;  /* 0x0000180001007387 */ /* 0x000fe80000100800 */
[----:B------:R-:W-:Y:S04]  /*5040*/  STL [R1+0x268], R3 ;  /* 0x0002680301007387 */ /* 0x000fe80000100800 */
[----:B------:R-:W-:Y:S04]  /*5050*/  STL [R1+0x26c], R112 ;  /* 0x00026c7001007387 */ /* 0x000fe80000100800 */
[----:B------:R1:W-:Y:S04]  /*5060*/  STL [R1+0x270], R113 ;  /* 0x0002707101007387 */ /* 0x0003e80000100800 */
[----:B------:R-:W2:Y:S04]  /*5070*/  LDL R23, [R1+0x17c] ;  /* 0x00017c0001177983 */ /* 0x000ea80000100800 */
[----:B------:R-:W3:Y:S04]  /*5080*/  LDL R32, [R1+0x180] ;  /* 0x0001800001207983 */ /* 0x000ee80000100800 */
[----:B------:R-:W4:Y:S04]  /*5090*/  LDL R33, [R1+0x158] ;  /* 0x0001580001217983 */ /* 0x000f280000100800 */
        /* <DEDUP_REMOVED lines=19> */
[----:B-1----:R-:W4:Y:S04]  /*51d0*/  LDL R113, [R1+0x174] ;  /* 0x0001740001717983 */ /* 0x002f280000100800 */
        /* <DEDUP_REMOVED lines=8> */
[----:B------:R-:W4:Y:S01]  /*5260*/  LDL R6, [R1+0x144] ;  /* 0x0001440001067983 */ /* 0x000f220000100800 */
[----:B--2---:R-:W-:-:S02]  /*5270*/  SHF.R.S32.HI R10, RZ, 0x1f, R23 ;  /* 0x0000001fff0a7819 */ /* 0x004fc40000011417 */
[----:B---3--:R-:W-:-:S03]  /*5280*/  SHF.R.S32.HI R11, RZ, 0x1f, R32 ;  /* 0x0000001fff0b7819 */ /* 0x008fc60000011420 */
[----:B------:R1:W-:Y:S01]  /*5290*/  STL [R1+0x2a0], R10 ;  /* 0x0002a00a01007387 */ /* 0x0003e20000100800 */
[----:B----4-:R-:W-:-:S03]  /*52a0*/  SHF.R.S32.HI R12, RZ, 0x1f, R33 ;  /* 0x0000001fff0c7819 */ /* 0x010fc60000011421 */
[----:B------:R2:W-:Y:S01]  /*52b0*/  STL [R1+0x29c], R11 ;  /* 0x00029c0b01007387 */ /* 0x0005e20000100800 */
[----:B------:R-:W-:-:S03]  /*52c0*/  SHF.R.S32.HI R13, RZ, 0x1f, R34 ;  /* 0x0000001fff0d7819 */ /* 0x000fc60000011422 */
        /* <DEDUP_REMOVED lines=8> */
[----:B------:R1:W-:Y:S04]  /*5350*/  STL [R1+0x288], R16 ;  /* 0x0002881001007387 */ /* 0x0003e80000100800 */
[----:B------:R1:W-:Y:S04]  /*5360*/  STL [R1+0x284], R17 ;  /* 0x0002841101007387 */ /* 0x0003e80000100800 */
[----:B------:R-:W2:Y:S04]  /*5370*/  LDL R33, [R1+0x1c0] ;  /* 0x0001c00001217983 */ /* 0x000ea80000100800 */
[----:B------:R-:W3:Y:S01]  /*5380*/  LDL R34, [R1+0x1c4] ;  /* 0x0001c40001227983 */ /* 0x000ee20000100800 */
[----:B------:R-:W-:-:S02]  /*5390*/  SHF.R.S32.HI R32, RZ, 0x1f, R110 ;  /* 0x0000001fff207819 */ /* 0x000fc4000001146e */
[----:B------:R-:W-:Y:S01]  /*53a0*/  SHF.R.S32.HI R18, RZ, 0x1f, R53 ;  /* 0x0000001fff127819 */ /* 0x000fe20000011435 */
[----:B------:R-:W4:Y:S01]  /*53b0*/  LDL R35, [R1+0x1c8] ;  /* 0x0001c80001237983 */ /* 0x000f220000100800 */
[----:B------:R-:W-:Y:S02]  /*53c0*/  SHF.R.S32.HI R19, RZ, 0x1f, R56 ;  /* 0x0000001fff137819 */ /* 0x000fe40000011438 */
[----:B------:R-:W-:Y:S01]  /*53d0*/  SHF.R.S32.HI R20, RZ, 0x1f, R57 ;  /* 0x0000001fff147819 */ /* 0x000fe20000011439 */
[----:B------:R-:W4:Y:S01]  /*53e0*/  LDL R39, [R1+0x14c] ;  /* 0x00014c0001277983 */ /* 0x000f220000100800 */
[----:B------:R-:W-:Y:S02]  /*53f0*/  SHF.R.S32.HI R21, RZ, 0x1f, R58 ;  /* 0x0000001fff157819 */ /* 0x000fe4000001143a */
[----:B------:R-:W-:Y:S01]  /*5400*/  SHF.R.S32.HI R22, RZ, 0x1f, R76 ;  /* 0x0000001fff167819 */ /* 0x000fe2000001144c */
[----:B------:R-:W4:Y:S01]  /*5410*/  LDL R80, [R1+0x1cc] ;  /* 0x0001cc0001507983 */ /* 0x000f220000100800 */
[----:B------:R-:W-:-:S02]  /*5420*/  SHF.R.S32.HI R23, RZ, 0x1f, R77 ;  /* 0x0000001fff177819 */ /* 0x000fc4000001144d */
[----:B------:R-:W-:Y:S01]  /*5430*/  SHF.R.S32.HI R24, RZ, 0x1f, R78 ;  /* 0x0000001fff187819 */ /* 0x000fe2000001144e */
[----:B------:R-:W4:Y:S01]  /*5440*/  LDL R52, [R1+0x1d0] ;  /* 0x0001d00001347983 */ /* 0x000f220000100800 */
[----:B------:R-:W-:Y:S02]  /*5450*/  SHF.L.U64.HI R8, R117, 0x2, R8 ;  /* 0x0000000275087819 */ /* 0x000fe40000010208 */
[----:B------:R-:W-:Y:S01]  /*5460*/  SHF.R.S32.HI R25, RZ, 0x1f, R79 ;  /* 0x0000001fff197819 */ /* 0x000fe2000001144f */
[----:B------:R-:W4:Y:S01]  /*5470*/  LDL R53, [R1+0x1d4] ;  /* 0x0001d40001357983 */ /* 0x000f220000100800 */
[----:B-1----:R-:W-:Y:S01]  /*5480*/  IMAD.MOV.U32 R10, RZ, RZ, R111 ;  /* 0x000000ffff0a7224 */ /* 0x002fe200078e006f */
[----:B------:R-:W-:Y:S02]  /*5490*/  SHF.R.S32.HI R26, RZ, 0x1f, R104 ;  /* 0x0000001fff1a7819 */ /* 0x000fe40000011468 */
[----:B------:R-:W4:Y:S01]  /*54a0*/  LDL R54, [R1+0x208] ;  /* 0x0002080001367983 */ /* 0x000f220000100800 */
[----:B------:R-:W-:-:S03]  /*54b0*/  SHF.R.S32.HI R27, RZ, 0x1f, R105 ;  /* 0x0000001fff1b7819 */ /* 0x000fc60000011469 */
        /* <DEDUP_REMOVED lines=23> */
[----:B------:R1:W-:Y:S04]  /*5630*/  STL [R1+0x280], R31 ;  /* 0x0002801f01007387 */ /* 0x0003e80000100800 */
[----:B------:R-:W4:Y:S01]  /*5640*/  LDL R110, [R1+0x154] ;  /* 0x00015400016e7983 */ /* 0x000f220000100800 */
[----:B------:R-:W-:-:S03]  /*5650*/  SHF.L.U64.HI R9, R10, 0x2, R9 ;  /* 0x000000020a097819 */ /* 0x000fc60000010209 */
[----:B------:R1:W-:Y:S01]  /*5660*/  STL [R1+0x27c], R32 ;  /* 0x00027c2001007387 */ /* 0x0003e20000100800 */
[----:B--2---:R-:W-:Y:S02]  /*5670*/  SHF.R.S32.HI R33, RZ, 0x1f, R33 ;  /* 0x0000001fff217819 */ /* 0x004fe40000011421 */
[----:B---3--:R-:W-:-:S03]  /*5680*/  SHF.R.S32.HI R34, RZ, 0x1f, R34 ;  /* 0x0000001fff227819 */ /* 0x008fc60000011422 */
[----:B------:R2:W-:Y:S04]  /*5690*/  STL [R1+0x278], R33 ;  /* 0x0002782101007387 */ /* 0x0005e80000100800 */
[----:B------:R3:W-:Y:S04]  /*56a0*/  STL [R1+0x274], R34 ;  /* 0x0002742201007387 */ /* 0x0007e80000100800 */
[----:B------:R-:W4:Y:S04]  /*56b0*/  LDL R11, [R1+0x17c] ;  /* 0x00017c00010b7983 */ /* 0x000f280000100800 */
[----:B------:R-:W4:Y:S04]  /*56c0*/  LDL R12, [R1+0x180] ;  /* 0x00018000010c7983 */ /* 0x000f280000100800 */
[----:B----4-:R-:W4:Y:S04]  /*56d0*/  LDL R13, [R1+0x158] ;  /* 0x00015800010d7983 */ /* 0x010f280000100800 */
[----:B------:R-:W4:Y:S04]  /*56e0*/  LDL R14, [R1+0x184] ;  /* 0x00018400010e7983 */ /* 0x000f280000100800 */
[----:B------:R-:W4:Y:S04]  /*56f0*/  LDL R15, [R1+0x188] ;  /* 0x00018800010f7983 */ /* 0x000f280000100800 */
[----:B------:R-:W4:Y:S04]  /*5700*/  LDL R16, [R1+0x18c] ;  /* 0x00018c0001107983 */ /* 0x000f280000100800 */
[----:B------:R-:W4:Y:S04]  /*5710*/  LDL R17, [R1+0x15c] ;  /* 0x00015c0001117983 */ /* 0x000f280000100800 */
[----:B-1----:R-:W4:Y:S04]  /*5720*/  LDL R31, [R1+0x148] ;  /* 0x00014800011f7983 */ /* 0x002f280000100800 */
[----:B------:R-:W4:Y:S04]  /*5730*/  LDL R32, [R1+0x1a8] ;  /* 0x0001a80001207983 */ /* 0x000f280000100800 */
[----:B--2---:R-:W2:Y:S04]  /*5740*/  LDL R33, [R1+0x1ac] ;  /* 0x0001ac0001217983 */ /* 0x004ea80000100800 */
[----:B---3--:R-:W3:Y:S04]  /*5750*/  LDL R34, [R1+0x1b0] ;  /* 0x0001b00001227983 */ /* 0x008ee80000100800 */
[----:B------:R-:W2:Y:S04]  /*5760*/  LDL R8, [R1+0x160] ;  /* 0x0001600001087983 */ /* 0x000ea80000100800 */
[----:B------:R-:W2:Y:S04]  /*5770*/  LDL.LU R10, [R1+0x2a0] ;  /* 0x0002a000010a7983 */ /* 0x000ea80000300800 */
[----:B------:R1:W-:Y:S04]  /*5780*/  STL [R1+0x28], R9 ;  /* 0x0000280901007387 */ /* 0x0003e80000100800 */
[----:B-1----:R-:W3:Y:S01]  /*5790*/  LDL R9, [R1+0x1b4] ;  /* 0x0001b40001097983 */ /* 0x002ee20000100800 */
[----:B--2---:R-:W-:-:S03]  /*57a0*/  SHF.L.U64.HI R10, R11, 0x2, R10 ;  /* 0x000000020b0a7819 */ /* 0x004fc6000001020a */
[----:B------:R-:W2:Y:S04]  /*57b0*/  LDL.LU R11, [R1+0x29c] ;  /* 0x00029c00010b7983 */ /* 0x000ea80000300800 */
[----:B------:R1:W-:Y:S04]  /*57c0*/  STL [R1+0x30], R10 ;  /* 0x0000300a01007387 */ /* 0x0003e80000100800 */
[----:B-1----:R-:W3:Y:S01]  /*57d0*/  LDL R10, [R1+0x1a4] ;  /* 0x0001a400010a7983 */ /* 0x002ee20000100800 */
[----:B--2---:R-:W-:-:S03]  /*57e0*/  SHF.L.U64.HI R11, R12, 0x2, R11 ;  /* 0x000000020c0b7819 */ /* 0x004fc6000001020b */
[----:B------:R-:W4:Y:S04]  /*57f0*/  LDL.LU R12, [R1+0x298] ;  /* 0x00029800010c7983 */ /* 0x000f280000300800 */
[----:B------:R1:W-:Y:S04]  /*5800*/  STL [R1+0x34], R11 ;  /* 0x0000340b01007387 */ /* 0x0003e80000100800 */
[----:B-1----:R-:W2:Y:S01]  /*5810*/  LDL R11, [R1+0x1a0] ;  /* 0x0001a000010b7983 */ /* 0x002ea20000100800 */
[----:B----4-:R-:W-:-:S03]  /*5820*/  SHF.L.U64.HI R12, R13, 0x2, R12 ;  /* 0x000000020d0c7819 */ /* 0x010fc6000001020c */
        /* <DEDUP_REMOVED lines=18> */
[----:B-1----:R-:W4:Y:S02]  /*5950*/  LDL R16, [R1+0x190] ;  /* 0x0001900001107983 */ /* 0x002f240000100800 */
[----:B----4-:R-:W-:-:S02]  /*5960*/  SHF.L.U64.HI R17, R16, 0x2, R17 ;  /* 0x0000000210117819 */ /* 0x010fc40000010211 */
[----:B--2---:R-:W-:Y:S02]  /*5970*/  SHF.L.U64.HI R16, R15, 0x2, R18 ;  /* 0x000000020f107819 */ /* 0x004fe40000010212 */
[----:B------:R-:W-:Y:S02]  /*5980*/  SHF.L.U64.HI R15, R14, 0x2, R19 ;  /* 0x000000020e0f7819 */ /* 0x000fe40000010213 */
[----:B------:R-:W-:Y:S01]  /*5990*/  SHF.L.U64.HI R14, R13, 0x2, R20 ;  /* 0x000000020d0e7819 */ /* 0x000fe20000010214 */
[----:B------:R-:W-:Y:S01]  /*59a0*/  STL [R1+0x50], R17 ;  /* 0x0000501101007387 */ /* 0x000fe20000100800 */
[----:B------:R-:W-:Y:S02]  /*59b0*/  SHF.L.U64.HI R13, R12, 0x2, R21 ;  /* 0x000000020c0d7819 */ /* 0x000fe40000010215 */
[----:B------:R-:W-:Y:S01]  /*59c0*/  SHF.L.U64.HI R12, R11, 0x2, R22 ;  /* 0x000000020b0c7819 */ /* 0x000fe20000010216 */
[----:B------:R-:W-:Y:S01]  /*59d0*/  STL [R1+0x54], R16 ;  /* 0x0000541001007387 */ /* 0x000fe20000100800 */
[----:B---3--:R-:W-:-:S03]  /*59e0*/  SHF.L.U64.HI R11, R10, 0x2, R23 ;  /* 0x000000020a0b7819 */ /* 0x008fc60000010217 */
[----:B------:R-:W-:Y:S01]  /*59f0*/  STL [R1+0x58], R15 ;  /* 0x0000580f01007387 */ /* 0x000fe20000100800 */
[----:B------:R-:W-:-:S03]  /*5a00*/  SHF.L.U64.HI R10, R31, 0x2, R24 ;  /* 0x000000021f0a7819 */ /* 0x000fc60000010218 */
[----:B------:R-:W-:Y:S04]  /*5a10*/  STL [R1+0x5c], R14 ;  /* 0x00005c0e01007387 */ /* 0x000fe80000100800 */
[----:B------:R-:W-:Y:S04]  /*5a20*/  STL [R1+0x60], R13 ;  /* 0x0000600d01007387 */ /* 0x000fe80000100800 */
[----:B------:R-:W-:Y:S04]  /*5a30*/  STL [R1+0x64], R12 ;  /* 0x0000640c01007387 */ /* 0x000fe80000100800 */
[----:B------:R-:W2:Y:S04]  /*5a40*/  LDL R31, [R1+0x1b8] ;  /* 0x0001b800011f7983 */ /* 0x000ea80000100800 */
[----:B------:R1:W-:Y:S04]  /*5a50*/  STL [R1+0x68], R11 ;  /* 0x0000680b01007387 */ /* 0x0003e80000100800 */
[----:B------:R3:W-:Y:S01]  /*5a60*/  STL [R1+0x6c], R10 ;  /* 0x00006c0a01007387 */ /* 0x0007e20000100800 */
[----:B-1----:R-:W-:-:S03]  /*5a70*/  SHF.L.U64.HI R11, R32, 0x2, R25 ;  /* 0x00000002200b7819 */ /* 0x002fc60000010219 */
[----:B------:R-:W4:Y:S01]  /*5a80*/  LDL R32, [R1+0x1bc] ;  /* 0x0001bc0001207983 */ /* 0x000f220000100800 */
[----:B---3--:R-:W-:-:S03]  /*5a90*/  SHF.L.U64.HI R10, R33, 0x2, R26 ;  /* 0x00000002210a7819 */ /* 0x008fc6000001021a */
[----:B------:R1:W-:Y:S04]  /*5aa0*/  STL [R1+0x70], R11 ;  /* 0x0000700b01007387 */ /* 0x0003e80000100800 */
[----:B------:R-:W3:Y:S01]  /*5ab0*/  LDL R33, [R1+0x130] ;  /* 0x0001300001217983 */ /* 0x000ee20000100800 */
[----:B------:R-:W-:-:S03]  /*5ac0*/  SHF.L.U64.HI R9, R9, 0x2, R29 ;  /* 0x0000000209097819 */ /* 0x000fc6000001021d */
[----:B------:R1:W-:Y:S02]  /*5ad0*/  STL [R1+0x74], R10 ;  /* 0x0000740a01007387 */ /* 0x0003e40000100800 */
[----:B-1----:R-:W-:Y:S02]  /*5ae0*/  SHF.L.U64.HI R11, R34, 0x2, R27 ;  /* 0x00000002220b7819 */ /* 0x002fe4000001021b */
[----:B------:R-:W3:Y:S01]  /*5af0*/  LDL R34, [R1+0x1c0] ;  /* 0x0001c00001227983 */ /* 0x000ee20000100800 */
[----:B------:R-:W-:-:S03]  /*5b00*/  SHF.L.U64.HI R10, R8, 0x2, R28 ;  /* 0x00000002080a7819 */ /* 0x000fc6000001021c */
[----:B------:R1:W-:Y:S04]  /*5b10*/  STL [R1+0x78], R11 ;  /* 0x0000780b01007387 */ /* 0x0003e80000100800 */
[----:B------:R-:W3:Y:S04]  /*5b20*/  LDL R8, [R1+0x1c4] ;  /* 0x0001c40001087983 */ /* 0x000ee80000100800 */
[----:B------:R1:W-:Y:S04]  /*5b30*/  STL [R1+0x7c], R10 ;  /* 0x00007c0a01007387 */ /* 0x0003e80000100800 */
[----:B------:R-:W3:Y:S04]  /*5b40*/  LDL R29, [R1+0x208] ;  /* 0x00020800011d7983 */ /* 0x000ee80000100800 */
[----:B------:R-:W3:Y:S04]  /*5b50*/  LDL R28, [R1+0x1d8] ;  /* 0x0001d800011c7983 */ /* 0x000ee80000100800 */
[----:B------:R1:W-:Y:S04]  /*5b60*/  STL [R1+0x80], R9 ;  /* 0x0000800901007387 */ /* 0x0003e80000100800 */
[----:B------:R-:W3:Y:S04]  /*5b70*/  LDL R27, [R1+0x1dc] ;  /* 0x0001dc00011b7983 */ /* 0x000ee80000100800 */
        /* <DEDUP_REMOVED lines=15> */
[----:B-1----:R-:W3:Y:S04]  /*5c70*/  LDL R11, [R1+0x1fc] ;  /* 0x0001fc00010b7983 */ /* 0x002ee80000100800 */
[----:B------:R-:W3:Y:S04]  /*5c80*/  LDL R10, [R1+0x138] ;  /* 0x00013800010a7983 */ /* 0x000ee80000100800 */
[----:B------:R-:W3:Y:S01]  /*5c90*/  LDL R9, [R1+0x154] ;  /* 0x0001540001097983 */ /* 0x000ee20000100800 */
[----:B--2---:R-:W-:-:S03]  /*5ca0*/  SHF.L.U64.HI R30, R31, 0x2, R30 ;  /* 0x000000021f1e7819 */ /* 0x004fc6000001021e */
[----:B------:R-:W4:Y:S04]  /*5cb0*/  LDL.LU R31, [R1+0x280] ;  /* 0x00028000011f7983 */ /* 0x000f280000300800 */
[----:B------:R1:W-:Y:S04]  /*5cc0*/  STL [R1+0x84], R30 ;  /* 0x0000841e01007387 */ /* 0x0003e80000100800 */
[----:B-1----:R-:W2:Y:S01]  /*5cd0*/  LDL R30, [R1+0x1d4] ;  /* 0x0001d400011e7983 */ /* 0x002ea20000100800 */
[----:B----4-:R-:W-:-:S03]  /*5ce0*/  SHF.L.U64.HI R31, R32, 0x2, R31 ;  /* 0x00000002201f7819 */ /* 0x010fc6000001021f */
[----:B------:R-:W3:Y:S04]  /*5cf0*/  LDL.LU R32, [R1+0x27c] ;  /* 0x00027c0001207983 */ /* 0x000ee80000300800 */
[----:B------:R1:W-:Y:S04]  /*5d00*/  STL [R1+0x88], R31 ;  /* 0x0000881f01007387 */ /* 0x0003e80000100800 */
[----:B-1----:R-:W4:Y:S01]  /*5d10*/  LDL R31, [R1+0x1d0] ;  /* 0x0001d000011f7983 */ /* 0x002f220000100800 */
[----:B---3--:R-:W-:-:S03]  /*5d20*/  SHF.L.U64.HI R32, R33, 0x2, R32 ;  /* 0x0000000221207819 */ /* 0x008fc60000010220 */
[----:B------:R-:W3:Y:S04]  /*5d30*/  LDL.LU R33, [R1+0x278] ;  /* 0x0002780001217983 */ /* 0x000ee80000300800 */
[----:B------:R1:W-:Y:S04]  /*5d40*/  STL [R1+0x8c], R32 ;  /* 0x00008c2001007387 */ /* 0x0003e80000100800 */
[----:B-1----:R-:W2:Y:S01]  /*5d50*/  LDL R32, [R1+0x1cc] ;  /* 0x0001cc0001207983 */ /* 0x002ea20000100800 */
[----:B---3--:R-:W-:-:S03]  /*5d60*/  SHF.L.U64.HI R33, R34, 0x2, R33 ;  /* 0x0000000222217819 */ /* 0x008fc60000010221 */
[----:B------:R-:W3:Y:S04]  /*5d70*/  LDL.LU R34, [R1+0x274] ;  /* 0x0002740001227983 */ /* 0x000ee80000300800 */
[----:B------:R1:W-:Y:S04]  /*5d80*/  STL [R1+0x90], R33 ;  /* 0x0000902101007387 */ /* 0x0003e80000100800 */
[----:B-1----:R-:W2:Y:S01]  /*5d90*/  LDL R33, [R1+0x14c] ;  /* 0x00014c0001217983 */ /* 0x002ea20000100800 */
[----:B---3--:R-:W-:-:S05]  /*5da0*/  SHF.L.U64.HI R34, R8, 0x2, R34 ;  /* 0x0000000208227819 */ /* 0x008fca0000010222 */
[----:B------:R1:W-:Y:S04]  /*5db0*/  STL [R1+0x94], R34 ;  /* 0x0000942201007387 */ /* 0x0003e80000100800 */
[----:B-1----:R-:W3:Y:S01]  /*5dc0*/  LDL R34, [R1+0x1c8] ;  /* 0x0001c80001227983 */ /* 0x002ee20000100800 */
[----:B------:R-:W-:Y:S02]  /*5dd0*/  SHF.R.S32.HI R35, RZ, 0x1f, R35 ;  /* 0x0000001fff237819 */ /* 0x000fe40000011423 */
[----:B------:R-:W-:Y:S02]  /*5de0*/  SHF.R.S32.HI R38, RZ, 0x1f, R39 ;  /* 0x0000001fff267819 */ /* 0x000fe40000011427 */
[----:B------:R-:W-:Y:S02]  /*5df0*/  SHF.R.S32.HI R39, RZ, 0x1f, R80 ;  /* 0x0000001fff277819 */ /* 0x000fe40000011450 */
[----:B------:R-:W-:-:S02]  /*5e00*/  SHF.R.S32.HI R52, RZ, 0x1f, R52 ;  /* 0x0000001fff347819 */ /* 0x000fc40000011434 */
[----:B------:R-:W-:Y:S02]  /*5e10*/  SHF.R.S32.HI R53, RZ, 0x1f, R53 ;  /* 0x0000001fff357819 */ /* 0x000fe40000011435 */
[----:B------:R-:W-:Y:S02]  /*5e20*/  SHF.R.S32.HI R54, RZ, 0x1f, R54 ;  /* 0x0000001fff367819 */ /* 0x000fe40000011436 */
        /* <DEDUP_REMOVED lines=28> */
[----:B---3--:R-:W-:Y:S02]  /*5ff0*/  SHF.L.U64.HI R35, R34, 0x2, R35 ;  /* 0x0000000222237819 */ /* 0x008fe40000010223 */
[----:B--2---:R-:W-:Y:S02]  /*6000*/  SHF.L.U64.HI R34, R33, 0x2, R38 ;  /* 0x0000000221227819 */ /* 0x004fe40000010226 */
[----:B------:R-:W-:Y:S02]  /*6010*/  SHF.L.U64.HI R33, R32, 0x2, R39 ;  /* 0x0000000220217819 */ /* 0x000fe40000010227 */
[----:B----4-:R-:W-:Y:S01]  /*6020*/  SHF.L.U64.HI R32, R31, 0x2, R52 ;  /* 0x000000021f207819 */ /* 0x010fe20000010234 */
[----:B------:R-:W-:Y:S01]  /*6030*/  STL [R1+0x98], R35 ;  /* 0x0000982301007387 */ /* 0x000fe20000100800 */
[----:B------:R-:W-:Y:S02]  /*6040*/  SHF.L.U64.HI R31, R30, 0x2, R53 ;  /* 0x000000021e1f7819 */ /* 0x000fe40000010235 */
[----:B------:R-:W-:Y:S01]  /*6050*/  SHF.L.U64.HI R30, R29, 0x2, R54 ;  /* 0x000000021d1e7819 */ /* 0x000fe20000010236 */
[----:B------:R-:W-:Y:S01]  /*6060*/  STL [R1+0x9c], R34 ;  /* 0x00009c2201007387 */ /* 0x000fe20000100800 */
[----:B------:R-:W-:-:S02]  /*6070*/  SHF.L.U64.HI R29, R28, 0x2, R55 ;  /* 0x000000021c1d7819 */ /* 0x000fc40000010237 */
[----:B------:R-:W-:Y:S01]  /*6080*/  SHF.L.U64.HI R28, R27, 0x2, R56 ;  /* 0x000000021b1c7819 */ /* 0x000fe20000010238 */
[----:B------:R-:W-:Y:S01]  /*6090*/  STL [R1+0xa0], R33 ;  /* 0x0000a02101007387 */ /* 0x000fe20000100800 */
[----:B------:R-:W-:Y:S02]  /*60a0*/  SHF.L.U64.HI R27, R26, 0x2, R57 ;  /* 0x000000021a1b7819 */ /* 0x000fe40000010239 */
[----:B------:R-:W-:Y:S01]  /*60b0*/  SHF.L.U64.HI R26, R25, 0x2, R58 ;  /* 0x00000002191a7819 */ /* 0x000fe2000001023a */
[----:B------:R-:W-:Y:S01]  /*60c0*/  STL [R1+0xa4], R32 ;  /* 0x0000a42001007387 */ /* 0x000fe20000100800 */
[----:B------:R-:W-:-:S03]  /*60d0*/  SHF.L.U64.HI R25, R24, 0x2, R59 ;  /* 0x0000000218197819 */ /* 0x000fc6000001023b */
        /* <DEDUP_REMOVED lines=30> */
[----:B------:R-:W-:Y:S04]  /*62c0*/  STL [R1+0xe4], R16 ;  /* 0x0000e41001007387 */ /* 0x000fe80000100800 */
[----:B------:R-:W-:Y:S01]  /*62d0*/  STL [R1+0xe8], R15 ;  /* 0x0000e80f01007387 */ /* 0x000fe20000100800 */
[----:B------:R-:W-:-:S03]  /*62e0*/  SHF.L.U64.HI R9, R113, 0x2, R111 ;  /* 0x0000000271097819 */ /* 0x000fc6000001026f */
[----:B------:R-:W-:Y:S04]  /*62f0*/  STL [R1+0xec], R14 ;  /* 0x0000ec0e01007387 */ /* 0x000fe80000100800 */
[----:B------:R-:W-:Y:S04]  /*6300*/  STL [R1+0xf0], R13 ;  /* 0x0000f00d01007387 */ /* 0x000fe80000100800 */
[----:B------:R-:W-:Y:S04]  /*6310*/  STL [R1+0xf4], R12 ;  /* 0x0000f40c01007387 */ /* 0x000fe80000100800 */
[----:B------:R-:W-:Y:S04]  /*6320*/  STL [R1+0xf8], R11 ;  /* 0x0000f80b01007387 */ /* 0x000fe80000100800 */
[----:B------:R1:W5:Y:S04]  /*6330*/  LDL.LU R113, [R1+0x270] ;  /* 0x0002700001717983 */ /* 0x0003680000300800 */
[----:B------:R2:W-:Y:S02]  /*6340*/  STL [R1+0xfc], R10 ;  /* 0x0000fc0a01007387 */ /* 0x0005e40000100800 */
[----:B--2---:R-:W-:-:S02]  /*6350*/  SHF.L.U64.HI R10, R3, 0x2, R112 ;  /* 0x00000002030a7819 */ /* 0x004fc40000010270 */
[----:B------:R1:W5:Y:S04]  /*6360*/  LDL.LU R112, [R1+0x26c] ;  /* 0x00026c0001707983 */ /* 0x0003680000300800 */
[----:B------:R2:W-:Y:S04]  /*6370*/  STL [R1+0x100], R9 ;  /* 0x0001000901007387 */ /* 0x0005e80000100800 */
[----:B------:R1:W5:Y:S01]  /*6380*/  LDL.LU R3, [R1+0x268] ;  /* 0x0002680001037983 */ /* 0x0003620000300800 */
[----:B--2---:R-:W-:-:S03]  /*6390*/  SHF.L.U64.HI R9, R124, 0x2, R4 ;  /* 0x000000027c097819 */ /* 0x004fc60000010204 */
        /* <DEDUP_REMOVED lines=13> */
[----:B------:R2:W-:Y:S01]  /*6470*/  STL [R1+0x110], R9 ;  /* 0x0001100901007387 */ /* 0x0005e20000100800 */
[----:B------:R-:W-:-:S03]  /*6480*/  SHF.L.U64.HI R11, R5, 0x2, R0 ;  /* 0x00000002050b7819 */ /* 0x000fc60000010200 */
[----:B------:R1:W5:Y:S01]  /*6490*/  LDL.LU R121, [R1+0x248] ;  /* 0x0002480001797983 */ /* 0x0003620000300800 */
[----:B--2---:R-:W-:-:S03]  /*64a0*/  SHF.L.U64.HI R9, R2, 0x2, R119 ;  /* 0x0000000202097819 */ /* 0x004fc60000010277 */
[----:B------:R1:W5:Y:S04]  /*64b0*/  LDL.LU R119, [R1+0x244] ;  /* 0x0002440001777983 */ /* 0x0003680000300800 */
[----:B------:R2:W-:Y:S04]  /*64c0*/  STL [R1+0x114], R10 ;  /* 0x0001140a01007387 */ /* 0x0005e80000100800 */
[----:B------:R1:W5:Y:S04]  /*64d0*/  LDL.LU R2, [R1+0x240] ;  /* 0x0002400001027983 */ /* 0x0003680000300800 */
[----:B------:R-:W3:Y:S04]  /*64e0*/  LDL.LU R0, [R1+0x23c] ;  /* 0x00023c0001007983 */ /* 0x000ee80000300800 */
[----:B------:R4:W-:Y:S04]  /*64f0*/  STL [R1+0x118], R9 ;  /* 0x0001180901007387 */ /* 0x0009e80000100800 */
[----:B------:R-:W3:Y:S01]  /*6500*/  LDL.LU R5, [R1+0x238] ;  /* 0x0002380001057983 */ /* 0x000ee20000300800 */
[----:B------:R-:W1:Y:S01]  /*6510*/  S2R R8, SR_TID.X ;  /* 0x0000000000087919 */ /* 0x000e620000002100 */
[----:B--2---:R-:W2:Y:S01]  /*6520*/  S2R R10, SR_TID.X ;  /* 0x00000000000a7919 */ /* 0x004ea20000002100 */
[----:B------:R-:W-:-:S02]  /*6530*/  SHF.R.S32.HI R7, RZ, 0x1f, R116 ;  /* 0x0000001fff077819 */ /* 0x000fc40000011474 */
[----:B------:R-:W-:Y:S01]  /*6540*/  SHF.R.S32.HI R115, RZ, 0x1f, R6 ;  /* 0x0000001fff737819 */ /* 0x000fe20000011406 */
[----:B------:R4:W-:Y:S02]  /*6550*/  STL [R1+0x11c], R11 ;  /* 0x00011c0b01007387 */ /* 0x0009e40000100800 */
[----:B----4-:R-:W-:Y:S02]  /*6560*/  SHF.L.U64.HI R9, R116, 0x2, R7 ;  /* 0x0000000274097819 */ /* 0x010fe40000010207 */
[----:B------:R4:W5:Y:S04]  /*6570*/  LDL.LU R7, [R1+0x234] ;  /* 0x0002340001077983 */ /* 0x0009680000300800 */
[----:B------:R4:W5:Y:S01]  /*6580*/  LDL.LU R116, [R1+0x230] ;  /* 0x0002300001747983 */ /* 0x0009620000300800 */
[----:B------:R-:W-:-:S03]  /*6590*/  SHF.L.U64.HI R11, R6, 0x2, R115 ;  /* 0x00000002060b7819 */ /* 0x000fc60000010273 */
[----:B------:R4:W5:Y:S04]  /*65a0*/  LDL.LU R115, [R1+0x22c] ;  /* 0x00022c0001737983 */ /* 0x0009680000300800 */
[----:B------:R3:W-:Y:S04]  /*65b0*/  STL [R1+0x120], R9 ;  /* 0x0001200901007387 */ /* 0x0007e80000100800 */
[----:B------:R4:W5:Y:S01]  /*65c0*/  LDL.LU R6, [R1+0x228] ;  /* 0x0002280001067983 */ /* 0x0009620000300800 */
[----:B-1----:R-:W-:-:S05]  /*65d0*/  LOP3.LUT R8, R8, 0x3, RZ, 0xc0, !PT ;  /* 0x0000000308087812 */ /* 0x002fca00078ec0ff */
[----:B------:R-:W-:Y:S01]  /*65e0*/  IMAD R8, R8, 0x820, RZ ;  /* 0x0000082008087824 */ /* 0x000fe200078e02ff */
[----:B------:R-:W-:Y:S01]  /*65f0*/  STL [R1+0x124], R11 ;  /* 0x0001240b01007387 */ /* 0x000fe20000100800 */
[----:B------:R-:W-:Y:S01]  /*6600*/  IMAD.MOV.U32 R114, RZ, RZ, RZ ;  /* 0x000000ffff727224 */ /* 0x000fe200078e00ff */
        /* <DEDUP_REMOVED lines=31> */
[----:B------:R-:W-:Y:S01]  /*6800*/  CS2R R82, SRZ ;  /* 0x0000000000527805 */ /* 0x000fe2000001ff00 */
[----:B------:R-:W-:Y:S01]  /*6810*/  UMOV UR5, 0x1 ;  /* 0x0000000100057882 */ /* 0x000fe20000000000 */
[----:B------:R-:W-:Y:S01]  /*6820*/  UMOV UR6, 0xffffffff ;  /* 0xffffffff00067882 */ /* 0x000fe20000000000 */
[----:B---3--:R-:W-:Y:S02]  /*6830*/  SHF.R.S32.HI R9, RZ, 0x6, R0 ;  /* 0x00000006ff097819 */ /* 0x008fe40000011400 */
[----:B--2---:R-:W-:-:S03]  /*6840*/  LOP3.LUT R0, R8, 0x1dc, R10, 0x78, !PT ;  /* 0x000001dc08007812 */ /* 0x004fc600078e780a */
[----:B------:R-:W-:Y:S01]  /*6850*/  VIADD R10, R9, 0xfffffffe ;  /* 0xfffffffe090a7836 */ /* 0x000fe20000000000 */
[----:B------:R1:W-:Y:S04]  /*6860*/  STL [R1+0x24], R9 ;  /* 0x0000240901007387 */ /* 0x0003e80000100800 */
[----:B------:R4:W-:Y:S01]  /*6870*/  STL [R1+0x224], R10 ;  /* 0x0002240a01007387 */ /* 0x0009e20000100800 */
[----:B------:R-:W-:Y:S02]  /*6880*/  LOP3.LUT R8, R5, 0x40, RZ, 0x3c, !PT ;  /* 0x0000004005087812 */ /* 0x000fe400078e3cff */
[----:B-1----:R-:W-:-:S07]  /*6890*/  LOP3.LUT R9, R0, 0x20, RZ, 0x3c, !PT ;  /* 0x0000002000097812 */ /* 0x002fce00078e3cff */
.L_x_1:
[----:B------:R-:W-:-:S04]  /*68a0*/  DEPBAR.LE SB0, 0x2 ;  /* 0x000080800000791a */ /* 0x000fc80000000000 */
[----:B------:R-:W-:Y:S01]  /*68b0*/  UIADD3 UR6, UPT, UPT, UR6, 0x1, URZ ;  /* 0x0000000106067890 */ /* 0x000fe2000fffe0ff */
[----:B------:R-:W-:Y:S02]  /*68c0*/  LOP3.LUT R104, R0, 0x20, RZ, 0x3c, !PT ;  /* 0x0000002000687812 */ /* 0x000fe400078e3cff */
[----:B------:R-:W-:Y:S01]  /*68d0*/  LOP3.LUT R105, R5, 0x40, RZ, 0x3c, !PT ;  /* 0x0000004005697812 */ /* 0x000fe200078e3cff */
[----:B------:R-:W-:-:S04]  /*68e0*/  UISETP.GT.AND UP0, UPT, UR6, 0x1, UPT ;  /* 0x000000010600788c */ /* 0x000fc8000bf04270 */
[----:B------:R-:W-:-:S04]  /*68f0*/  USEL UR6, UR6, URZ, !UP0 ;  /* 0x000000ff06067287 */ /* 0x000fc8000c000000 */
[----:B------:R-:W-:Y:S01]  /*6900*/  ULEA UR7, UR6, UR4, 0x11 ;  /* 0x0000000406077291 */ /* 0x000fe2000f8e88ff */
[----:B------:R-:W-:Y:S01]  /*6910*/  BAR.SYNC.DEFER_BLOCKING 0x0 ;  /* 0x0000000000007b1d */ /* 0x000fe20000010000 */
[----:B------:R-:W-:-:S07]  /*6920*/  ULEA UR8, UR6, UR4, 0xe ;  /* 0x0000000406087291 */ /* 0x000fce000f8e70ff */
[----:B------:R-:W-:Y:S04]  /*6930*/  LDS R76, [R0+UR7] ;  /* 0x00000007004c7984 */ /* 0x000fe80008000800 */
[----:B------:R-:W-:Y:S04]  /*6940*/  LDS R78, [R0+UR7+0x2000] ;  /* 0x00200007004e7984 */ /* 0x000fe80008000800 */
[----:B------:R-:W-:Y:S04]  /*6950*/  LDS R77, [R104+UR7] ;  /* 0x00000007684d7984 */ /* 0x000fe80008000800 */
[----:B------:R-:W-:Y:S04]  /*6960*/  LDS R79, [R104+UR7+0x2000] ;  /* 0x00200007684f7984 */ /* 0x000fe80008000800 */
[----:B------:R-:W1:Y:S04]  /*6970*/  LDSM.16.M88.4 R12, [R5+UR8+0x42000] ;  /* 0x04200008050c783b */ /* 0x000e680008000200 */
[----:B------:R-:W2:Y:S04]  /*6980*/  LDSM.16.M88.4 R32, [R5+UR8+0x40000] ;  /* 0x040000080520783b */ /* 0x000ea80008000200 */
[----:B------:R-:W3:Y:S04]  /*6990*/  LDSM.16.M88.4 R24, [R5+UR8+0x41000] ;  /* 0x041000080518783b */ /* 0x000ee80008000200 */
[----:B----4-:R-:W4:Y:S01]  /*69a0*/  LDSM.16.M88.4 R8, [R5+UR8+0x43000] ;  /* 0x043000080508783b */ /* 0x010f220008000200 */
[C---:B-1----:R-:W-:Y:S03]  /*69b0*/  HMMA.1688.F32.TF32 R52, R76.reuse, R12, R92 ;  /* 0x0000000c4c34723c */ /* 0x042fe6000008105c */
[----:B------:R-:W-:Y:S04]  /*69c0*/  LDS R92, [R0+UR7+0x200] ;  /* 0x00020007005c7984 */ /* 0x000fe80008000800 */
[----:B------:R-:W-:Y:S01]  /*69d0*/  LDS R94, [R0+UR7+0x2200] ;  /* 0x00220007005e7984 */ /* 0x000fe20008000800 */
[C---:B--2---:R-:W-:Y:S03]  /*69e0*/  HMMA.1688.F32.TF32 R20, R76.reuse, R32, R100 ;  /* 0x000000204c14723c */ /* 0x044fe60000081064 */
[----:B------:R-:W-:Y:S04]  /*69f0*/  LDS R93, [R104+UR7+0x200] ;  /* 0x00020007685d7984 */ /* 0x000fe80008000800 */
[----:B------:R-:W1:Y:S01]  /*6a00*/  LDS R95, [R104+UR7+0x2200] ;  /* 0x00220007685f7984 */ /* 0x000e620008000800 */
[C---:B---3--:R-:W-:Y:S08]  /*6a10*/  HMMA.1688.F32.TF32 R56, R76.reuse, R24, R96 ;  /* 0x000000184c38723c */ /* 0x048ff00000081060 */
[----:B----4-:R-:W-:Y:S08]  /*6a20*/  HMMA.1688.F32.TF32 R68, R76, R8, R68 ;  /* 0x000000084c44723c */ /* 0x010ff00000081044 */
[C---:B-1----:R-:W-:Y:S01]  /*6a30*/  HMMA.1688.F32.TF32 R76, R92.reuse, R32, R88 ;  /* 0x000000205c4c723c */ /* 0x042fe20000081058 */
[----:B------:R-:W-:Y:S04]  /*6a40*/  LDS R88, [R0+UR7+0x400] ;  /* 0x0004000700587984 */ /* 0x000fe80008000800 */
[----:B------:R-:W-:Y:S03]  /*6a50*/  LDS R90, [R0+UR7+0x2400] ;  /* 0x00240007005a7984 */ /* 0x000fe60008000800 */
[C---:B------:R-:W-:Y:S01]  /*6a60*/  HMMA.1688.F32.TF32 R72, R92.reuse, R24, R72 ;  /* 0x000000185c48723c */ /* 0x040fe20000081048 */
[----:B------:R-:W-:Y:S04]  /*6a70*/  LDS R89, [R104+UR7+0x400] ;  /* 0x0004000768597984 */ /* 0x000fe80008000800 */
[----:B------:R-:W1:Y:S03]  /*6a80*/  LDS R91, [R104+UR7+0x2400] ;  /* 0x00240007685b7984 */ /* 0x000e660008000800 */
[C---:B------:R-:W-:Y:S08]  /*6a90*/  HMMA.1688.F32.TF32 R60, R92.reuse, R12, R60 ;  /* 0x0000000c5c3c723c */ /* 0x040ff0000008103c */
[----:B------:R-:W-:Y:S01]  /*6aa0*/  HMMA.1688.F32.TF32 R64, R92, R8, R64 ;  /* 0x000000085c40723c */ /* 0x000fe20000081040 */
[----:B------:R-:W-:Y:S04]  /*6ab0*/  LDS R92, [R0+UR7+0x4000] ;  /* 0x00400007005c7984 */ /* 0x000fe80008000800 */
[----:B------:R-:W-:Y:S04]  /*6ac0*/  LDS R94, [R0+UR7+0x6000] ;  /* 0x00600007005e7984 */ /* 0x000fe80008000800 */
[----:B------:R-:W-:Y:S04]  /*6ad0*/  LDS R93, [R104+UR7+0x4000] ;  /* 0x00400007685d7984 */ /* 0x000fe80008000800 */
[----:B------:R-:W2:Y:S01]  /*6ae0*/  LDS R95, [R104+UR7+0x6000] ;  /* 0x00600007685f7984 */ /* 0x000ea20008000800 */
[C---:B-1----:R-:W-:Y:S08]  /*6af0*/  HMMA.1688.F32.TF32 R84, R88.reuse, R32, R84 ;  /* 0x000000205854723c */ /* 0x042ff00000081054 */
[C---:B------:R-:W-:Y:S08]  /*6b00*/  HMMA.1688.F32.TF32 R48, R88.reuse, R24, R48 ;  /* 0x000000185830723c */ /* 0x040ff00000081030 */
[C---:B------:R-:W-:Y:S08]  /*6b10*/  HMMA.1688.F32.TF32 R44, R88.reuse, R12, R44 ;  /* 0x0000000c582c723c */ /* 0x040ff0000008102c */
[----:B------:R-:W-:Y:S01]  /*6b20*/  HMMA.1688.F32.TF32 R40, R88, R8, R40 ;  /* 0x000000085828723c */ /* 0x000fe20000081028 */
[----:B------:R-:W-:Y:S04]  /*6b30*/  LDS R88, [R0+UR7+0x600] ;  /* 0x0006000700587984 */ /* 0x000fe80008000800 */
[----:B------:R-:W-:Y:S03]  /*6b40*/  LDS R90, [R0+UR7+0x2600] ;  /* 0x00260007005a7984 */ /* 0x000fe60008000800 */
[C---:B--2---:R-:W-:Y:S01]  /*6b50*/  HMMA.1688.F32.TF32 R96, R92.reuse, R14, R52 ;  /* 0x0000000e5c60723c */ /* 0x044fe20000081034 */
[----:B------:R-:W-:Y:S04]  /*6b60*/  LDS R89, [R104+UR7+0x600] ;  /* 0x0006000768597984 */ /* 0x000fe80008000800 */
[----:B------:R-:W1:Y:S03]  /*6b70*/  LDS R91, [R104+UR7+0x2600] ;  /* 0x00260007685b7984 */ /* 0x000e660008000800 */
[C---:B------:R-:W-:Y:S01]  /*6b80*/  HMMA.1688.F32.TF32 R100, R92.reuse, R34, R20 ;  /* 0x000000225c64723c */ /* 0x040fe20000081014 */
[----:B------:R-:W-:Y:S04]  /*6b90*/  LDS R52, [R0+UR7+0x4400] ;  /* 0x0044000700347984 */ /* 0x000fe80008000800 */
[----:B------:R-:W-:Y:S03]  /*6ba0*/  LDS R54, [R0+UR7+0x6400] ;  /* 0x0064000700367984 */ /* 0x000fe60008000800 */
[C---:B------:R-:W-:Y:S01]  /*6bb0*/  HMMA.1688.F32.TF32 R56, R92.reuse, R26, R56 ;  /* 0x0000001a5c38723c */ /* 0x040fe20000081038 */
[----:B------:R-:W-:Y:S04]  /*6bc0*/  LDS R53, [R104+UR7+0x4400] ;  /* 0x0044000768357984 */ /* 0x000fe80008000800 */
[----:B------:R-:W2:Y:S03]  /*6bd0*/  LDS R55, [R104+UR7+0x6400] ;  /* 0x0064000768377984 */ /* 0x000ea60008000800 */
[----:B------:R-:W-:Y:S01]  /*6be0*/  HMMA.1688.F32.TF32 R92, R92, R10, R68 ;  /* 0x0000000a5c5c723c */ /* 0x000fe20000081044 */
[----:B------:R-:W-:Y:S04]  /*6bf0*/  LDS R20, [R0+UR7+0x4600] ;  /* 0x0046000700147984 */ /* 0x000fe80008000800 */
[----:B------:R-:W-:Y:S04]  /*6c00*/  LDS R22, [R0+UR7+0x6600] ;  /* 0x0066000700167984 */ /* 0x000fe80008000800 */
[----:B------:R-:W-:Y:S04]  /*6c10*/  LDS R21, [R104+UR7+0x4600] ;  /* 0x0046000768157984 */ /* 0x000fe80008000800 */
[----:B------:R-:W-:Y:S01]  /*6c20*/  LDS R23, [R104+UR7+0x6600] ;  /* 0x0066000768177984 */ /* 0x000fe20008000800 */
        /* <DEDUP_REMOVED lines=9> */
[C---:B------:R-:W-:Y:S08]  /*6cc0*/  HMMA.1688.F32.TF32 R48, R52.reuse, R26, R48 ;  /* 0x0000001a3430723c */ /* 0x040ff00000081030 */
[C---:B------:R-:W-:Y:S08]  /*6cd0*/  HMMA.1688.F32.TF32 R44, R52.reuse, R14, R44 ;  /* 0x0000000e342c723c */ /* 0x040ff0000008102c */
[----:B------:R-:W-:Y:S08]  /*6ce0*/  HMMA.1688.F32.TF32 R40, R52, R10, R40 ;  /* 0x0000000a3428723c */ /* 0x000ff00000081028 */
[C---:B-1----:R-:W-:Y:S08]  /*6cf0*/  HMMA.1688.F32.TF32 R68, R88.reuse, R34, R76 ;  /* 0x000000225844723c */ /* 0x042ff0000008104c */
[C---:B------:R-:W-:Y:S08]  /*6d00*/  HMMA.1688.F32.TF32 R72, R88.reuse, R26, R72 ;  /* 0x0000001a5848723c */ /* 0x040ff00000081048 */
[C---:B------:R-:W-:Y:S08]  /*6d10*/  HMMA.1688.F32.TF32 R76, R88.reuse, R14, R60 ;  /* 0x0000000e584c723c */ /* 0x040ff0000008103c */
[----:B------:R-:W-:Y:S01]  /*6d20*/  HMMA.1688.F32.TF32 R88, R88, R10, R64 ;  /* 0x0000000a5858723c */ /* 0x000fe20000081040 */
[----:B------:R-:W-:Y:S04]  /*6d30*/  LDS R64, [R0+UR7+0x8000] ;  /* 0x0080000700407984 */ /* 0x000fe80008000800 */
[----:B------:R-:W-:Y:S03]  /*6d40*/  LDS R66, [R0+UR7+0xa000] ;  /* 0x00a0000700427984 */ /* 0x000fe60008000800 */
[C---:B------:R-:W-:Y:S01]  /*6d50*/  HMMA.1688.F32.TF32 R32, R20.reuse, R34, R36 ;  /* 0x000000221420723c */ /* 0x040fe20000081024 */
[----:B------:R-:W-:Y:S04]  /*6d60*/  LDSM.16.M88.4 R36, [R105+UR8+0x40000] ;  /* 0x040000086924783b */ /* 0x000fe80008000200 */
[----:B------:R-:W-:Y:S03]  /*6d70*/  LDS R65, [R104+UR7+0x8000] ;  /* 0x0080000768417984 */ /* 0x000fe60008000800 */
[C---:B------:R-:W-:Y:S01]  /*6d80*/  HMMA.1688.F32.TF32 R24, R20.reuse, R26, R28 ;  /* 0x0000001a1418723c */ /* 0x040fe2000008101c */
[----:B------:R-:W-:Y:S04]  /*6d90*/  LDSM.16.M88.4 R28, [R105+UR8+0x41000] ;  /* 0x04100008691c783b */ /* 0x000fe80008000200 */
[----:B------:R-:W1:Y:S03]  /*6da0*/  LDS R67, [R104+UR7+0xa000] ;  /* 0x00a0000768437984 */ /* 0x000e660008000800 */
[C---:B------:R-:W-:Y:S01]  /*6db0*/  HMMA.1688.F32.TF32 R12, R20.reuse, R14, R16 ;  /* 0x0000000e140c723c */ /* 0x040fe20000081010 */
[----:B------:R-:W2:Y:S07]  /*6dc0*/  LDSM.16.M88.4 R16, [R105+UR8+0x42000] ;  /* 0x042000086910783b */ /* 0x000eae0008000200 */
[----:B------:R-:W-:Y:S01]  /*6dd0*/  HMMA.1688.F32.TF32 R8, R20, R10, R80 ;  /* 0x0000000a1408723c */ /* 0x000fe20000081050 */
[----:B------:R-:W-:Y:S04]  /*6de0*/  LDS R80, [R0+UR7+0x8200] ;  /* 0x0082000700507984 */ /* 0x000fe80008000800 */
[----:B------:R-:W-:Y:S04]  /*6df0*/  LDS R82, [R0+UR7+0xa200] ;  /* 0x00a2000700527984 */ /* 0x000fe80008000800 */
[----:B------:R-:W-:Y:S04]  /*6e00*/  LDS R81, [R104+UR7+0x8200] ;  /* 0x0082000768517984 */ /* 0x000fe80008000800 */
[----:B------:R-:W3:Y:S04]  /*6e10*/  LDS R83, [R104+UR7+0xa200] ;  /* 0x00a2000768537984 */ /* 0x000ee80008000800 */
[----:B------:R-:W4:Y:S01]  /*6e20*/  LDSM.16.M88.4 R20, [R105+UR8+0x43000] ;  /* 0x043000086914783b */ /* 0x000f220008000200 */
[C---:B-1----:R-:W-:Y:S08]  /*6e30*/  HMMA.1688.F32.TF32 R52, R64.reuse, R36, R100 ;  /* 0x000000244034723c */ /* 0x042ff00000081064 */
[C---:B------:R-:W-:Y:S08]  /*6e40*/  HMMA.1688.F32.TF32 R56, R64.reuse, R28, R56 ;  /* 0x0000001c4038723c */ /* 0x040ff00000081038 */
[----:B--2---:R-:W-:Y:S08]  /*6e50*/  HMMA.1688.F32.TF32 R60, R64, R16, R96 ;  /* 0x00000010403c723c */ /* 0x004ff00000081060 */
[C---:B---3--:R-:W-:Y:S08]  /*6e60*/  HMMA.1688.F32.TF32 R68, R80.reuse, R36, R68 ;  /* 0x000000245044723c */ /* 0x048ff00000081044 */
[C---:B------:R-:W-:Y:S08]  /*6e70*/  HMMA.1688.F32.TF32 R72, R80.reuse, R28, R72 ;  /* 0x0000001c5048723c */ /* 0x040ff00000081048 */
[C---:B------:R-:W-:Y:S08]  /*6e80*/  HMMA.1688.F32.TF32 R76, R80.reuse, R16, R76 ;  /* 0x00000010504c723c */ /* 0x040ff0000008104c */
[-C--:B----4-:R-:W-:Y:S01]  /*6e90*/  HMMA.1688.F32.TF32 R80, R80, R20.reuse, R88 ;  /* 0x000000145050723c */ /* 0x090fe20000081058 */
[----:B------:R-:W-:Y:S04]  /*6ea0*/  LDS R88, [R0+UR7+0x8400] ;  /* 0x0084000700587984 */ /* 0x000fe80008000800 */
[----:B------:R-:W-:Y:S03]  /*6eb0*/  LDS R90, [R0+UR7+0xa400] ;  /* 0x00a40007005a7984 */ /* 0x000fe60008000800 */
[----:B------:R-:W-:Y:S01]  /*6ec0*/  HMMA.1688.F32.TF32 R64, R64, R20, R92 ;  /* 0x000000144040723c */ /* 0x000fe2000008105c */
[----:B------:R-:W-:Y:S04]  /*6ed0*/  LDS R89, [R104+UR7+0x8400] ;  /* 0x0084000768597984 */ /* 0x000fe80008000800 */
[----:B------:R-:W1:Y:S04]  /*6ee0*/  LDS R91, [R104+UR7+0xa400] ;  /* 0x00a40007685b7984 */ /* 0x000e680008000800 */
        /* <DEDUP_REMOVED lines=16> */
[----:B------:R-:W-:Y:S01]  /*6ff0*/  HMMA.1688.F32.TF32 R64, R92, R22, R64 ;  /* 0x000000165c40723c */ /* 0x000fe20000081040 */
[----:B------:R-:W-:Y:S04]  /*7000*/  LDS R53, [R104+UR7+0xc600] ;  /* 0x00c6000768357984 */ /* 0x000fe80008000800 */
[----:B------:R-:W-:Y:S03]  /*7010*/  LDS R55, [R104+UR7+0xe600] ;  /* 0x00e6000768377984 */ /* 0x000fe60008000800 */
[C---:B-1----:R-:W-:Y:S08]  /*7020*/  HMMA.1688.F32.TF32 R32, R88.reuse, R36, R32 ;  /* 0x000000245820723c */ /* 0x042ff00000081020 */
[C---:B------:R-:W-:Y:S08]  /*7030*/  HMMA.1688.F32.TF32 R24, R88.reuse, R28, R24 ;  /* 0x0000001c5818723c */ /* 0x040ff00000081018 */
[C---:B------:R-:W-:Y:S08]  /*7040*/  HMMA.1688.F32.TF32 R12, R88.reuse, R16, R12 ;  /* 0x00000010580c723c */ /* 0x040ff0000008100c */
[----:B------:R-:W-:Y:S08]  /*7050*/  HMMA.1688.F32.TF32 R8, R88, R20, R8 ;  /* 0x000000145808723c */ /* 0x000ff00000081008 */
[-C--:B------:R-:W-:Y:S01]  /*7060*/  HMMA.1688.F32.TF32 R88, R92, R30.reuse, R56 ;  /* 0x0000001e5c58723c */ /* 0x080fe20000081038 */
[----:B------:R-:W-:Y:S04]  /*7070*/  LDS R92, [R0+UR7+0xc200] ;  /* 0x00c20007005c7984 */ /* 0x000fe80008000800 */
[----:B------:R-:W-:Y:S04]  /*7080*/  LDS R94, [R0+UR7+0xe200] ;  /* 0x00e20007005e7984 */ /* 0x000fe80008000800 */
[----:B------:R-:W-:Y:S04]  /*7090*/  LDS R93, [R104+UR7+0xc200] ;  /* 0x00c20007685d7984 */ /* 0x000fe80008000800 */
[----:B------:R-:W1:Y:S04]  /*70a0*/  LDS R95, [R104+UR7+0xe200] ;  /* 0x00e20007685f7984 */ /* 0x000e680008000800 */
[----:B------:R-:W-:Y:S04]  /*70b0*/  LDS R56, [R0+UR7+0xc400] ;  /* 0x00c4000700387984 */ /* 0x000fe80008000800 */
[----:B------:R-:W-:Y:S04]  /*70c0*/  LDS R58, [R0+UR7+0xe400] ;  /* 0x00e40007003a7984 */ /* 0x000fe80008000800 */
[----:B------:R-:W-:Y:S04]  /*70d0*/  LDS R57, [R104+UR7+0xc400] ;  /* 0x00c4000768397984 */ /* 0x000fe80008000800 */
[----:B------:R-:W2:Y:S01]  /*70e0*/  LDS R59, [R104+UR7+0xe400] ;  /* 0x00e40007683b7984 */ /* 0x000ea20008000800 */
[C---:B-1----:R-:W-:Y:S08]  /*70f0*/  HMMA.1688.F32.TF32 R72, R92.reuse, R30, R72 ;  /* 0x0000001e5c48723c */ /* 0x042ff00000081048 */
[----:B------:R-:W-:Y:S08]  /*7100*/  HMMA.1688.F32.TF32 R68, R92, R38, R68 ;  /* 0x000000265c44723c */ /* 0x000ff00000081044 */
[----:B--2---:R-:W-:Y:S08]  /*7110*/  HMMA.1688.F32.TF32 R48, R56, R30, R48 ;  /* 0x0000001e3830723c */ /* 0x004ff00000081030 */
[C---:B------:R-:W-:Y:S08]  /*7120*/  HMMA.1688.F32.TF32 R76, R92.reuse, R18, R76 ;  /* 0x000000125c4c723c */ /* 0x040ff0000008104c */
[----:B------:R-:W-:Y:S01]  /*7130*/  HMMA.1688.F32.TF32 R80, R92, R22, R80 ;  /* 0x000000165c50723c */ /* 0x000fe20000081050 */
[----:B------:R-:W-:Y:S04]  /*7140*/  LDS R92, [R0+UR7+0x10000] ;  /* 0x01000007005c7984 */ /* 0x000fe80008000800 */
[----:B------:R-:W-:Y:S03]  /*7150*/  LDS R94, [R0+UR7+0x12000] ;  /* 0x01200007005e7984 */ /* 0x000fe60008000800 */
[----:B------:R-:W-:Y:S01]  /*7160*/  HMMA.1688.F32.TF32 R28, R52, R30, R24 ;  /* 0x0000001e341c723c */ /* 0x000fe20000081018 */
[----:B------:R-:W-:Y:S04]  /*7170*/  LDS R93, [R104+UR7+0x10000] ;  /* 0x01000007685d7984 */ /* 0x000fe80008000800 */
[----:B------:R-:W-:Y:S03]  /*7180*/  LDS R95, [R104+UR7+0x12000] ;  /* 0x01200007685f7984 */ /* 0x000fe60008000800 */
[C---:B------:R-:W-:Y:S01]  /*7190*/  HMMA.1688.F32.TF32 R84, R56.reuse, R38, R84 ;  /* 0x000000263854723c */ /* 0x040fe20000081054 */
[----:B------:R-:W1:Y:S07]  /*71a0*/  LDSM.16.M88.4 R24, [R5+UR8+0x41080] ;  /* 0x041080080518783b */ /* 0x000e6e0008000200 */
[C---:B------:R-:W-:Y:S08]  /*71b0*/  HMMA.1688.F32.TF32 R44, R56.reuse, R18, R44 ;  /* 0x00000012382c723c */ /* 0x040ff0000008102c */
[----:B------:R-:W-:Y:S08]  /*71c0*/  HMMA.1688.F32.TF32 R40, R56, R22, R40 ;  /* 0x000000163828723c */ /* 0x000ff00000081028 */
[C---:B------:R-:W-:Y:S01]  /*71d0*/  HMMA.1688.F32.TF32 R36, R52.reuse, R38, R32 ;  /* 0x000000263424723c */ /* 0x040fe20000081020 */
[----:B------:R-:W2:Y:S07]  /*71e0*/  LDSM.16.M88.4 R32, [R5+UR8+0x40080] ;  /* 0x040080080520783b */ /* 0x000eae0008000200 */
[C---:B------:R-:W-:Y:S01]  /*71f0*/  HMMA.1688.F32.TF32 R16, R52.reuse, R18, R12 ;  /* 0x000000123410723c */ /* 0x040fe2000008100c */
[----:B------:R-:W3:Y:S07]  /*7200*/  LDSM.16.M88.4 R12, [R5+UR8+0x42080] ;  /* 0x04208008050c783b */ /* 0x000eee0008000200 */
[----:B------:R-:W-:Y:S01]  /*7210*/  HMMA.1688.F32.TF32 R20, R52, R22, R8 ;  /* 0x000000163414723c */ /* 0x000fe20000081008 */
[----:B------:R-:W4:Y:S07]  /*7220*/  LDSM.16.M88.4 R8, [R5+UR8+0x43080] ;  /* 0x043080080508783b */ /* 0x000f2e0008000200 */
[C---:B-1----:R-:W-:Y:S01]  /*7230*/  HMMA.1688.F32.TF32 R56, R92.reuse, R24, R88 ;  /* 0x000000185c38723c */ /* 0x042fe20000081058 */
[----:B------:R-:W-:Y:S04]  /*7240*/  LDS R88, [R0+UR7+0x10200] ;  /* 0x0102000700587984 */ /* 0x000fe80008000800 */
[----:B------:R-:W-:Y:S04]  /*7250*/  LDS R90, [R0+UR7+0x12200] ;  /* 0x01220007005a7984 */ /* 0x000fe80008000800 */
[----:B------:R-:W-:Y:S04]  /*7260*/  LDS R89, [R104+UR7+0x10200] ;  /* 0x0102000768597984 */ /* 0x000fe80008000800 */
[----:B------:R-:W1:Y:S01]  /*7270*/  LDS R91, [R104+UR7+0x12200] ;  /* 0x01220007685b7984 */ /* 0x000e620008000800 */
[C---:B--2---:R-:W-:Y:S03]  /*7280*/  HMMA.1688.F32.TF32 R52, R92.reuse, R32, R96 ;  /* 0x000000205c34723c */ /* 0x044fe60000081060 */
[----:B------:R-:W-:Y:S04]  /*7290*/  LDS R96, [R0+UR7+0x14400] ;  /* 0x0144000700607984 */ /* 0x000fe80008000800 */
[----:B------:R-:W-:Y:S01]  /*72a0*/  LDS R98, [R0+UR7+0x16400] ;  /* 0x0164000700627984 */ /* 0x000fe20008000800 */
[C---:B---3--:R-:W-:Y:S08]  /*72b0*/  HMMA.1688.F32.TF32 R60, R92.reuse, R12, R60 ;  /* 0x0000000c5c3c723c */ /* 0x048ff0000008103c */
[----:B----4-:R-:W-:Y:S01]  /*72c0*/  HMMA.1688.F32.TF32 R64, R92, R8, R64 ;  /* 0x000000085c40723c */ /* 0x010fe20000081040 */
[----:B------:R-:W-:Y:S04]  /*72d0*/  LDS R92, [R0+UR7+0x14000] ;  /* 0x01400007005c7984 */ /* 0x000fe80008000800 */
[----:B------:R-:W-:Y:S03]  /*72e0*/  LDS R94, [R0+UR7+0x16000] ;  /* 0x01600007005e7984 */ /* 0x000fe60008000800 */
[C---:B-1----:R-:W-:Y:S08]  /*72f0*/  HMMA.1688.F32.TF32 R68, R88.reuse, R32, R68 ;  /* 0x000000205844723c */ /* 0x042ff00000081044 */
[C---:B------:R-:W-:Y:S08]  /*7300*/  HMMA.1688.F32.TF32 R72, R88.reuse, R24, R72 ;  /* 0x000000185848723c */ /* 0x040ff00000081048 */
[C---:B------:R-:W-:Y:S08]  /*7310*/  HMMA.1688.F32.TF32 R76, R88.reuse, R12, R76 ;  /* 0x0000000c584c723c */ /* 0x040ff0000008104c */
[----:B------:R-:W-:Y:S01]  /*7320*/  HMMA.1688.F32.TF32 R80, R88, R8, R80 ;  /* 0x000000085850723c */ /* 0x000fe20000081050 */
[----:B------:R-:W-:Y:S04]  /*7330*/  LDS R88, [R0+UR7+0x10400] ;  /* 0x0104000700587984 */ /* 0x000fe80008000800 */
[----:B------:R-:W-:Y:S04]  /*7340*/  LDS R90, [R0+UR7+0x12400] ;  /* 0x01240007005a7984 */ /* 0x000fe80008000800 */
[----:B------:R-:W-:Y:S04]  /*7350*/  LDS R89, [R104+UR7+0x10400] ;  /* 0x0104000768597984 */ /* 0x000fe80008000800 */
[----:B------:R-:W1:Y:S02]  /*7360*/  LDS R91, [R104+UR7+0x12400] ;  /* 0x01240007685b7984 */ /* 0x000e640008000800 */
        /* <DEDUP_REMOVED lines=8> */
[----:B-1----:R-:W-:Y:S01]  /*73f0*/  HMMA.1688.F32.TF32 R36, R88, R32, R36 ;  /* 0x000000205824723c */ /* 0x002fe20000081024 */
[----:B------:R-:W-:-:S02]  /*7400*/  LOP3.LUT R32, R0, 0x20, RZ, 0x3c, !PT ;  /* 0x0000002000207812 */ /* 0x000fc400078e3cff */
[----:B------:R-:W-:-:S03]  /*7410*/  LOP3.LUT R33, R5, 0x40, RZ, 0x3c, !PT ;  /* 0x0000004005217812 */ /* 0x000fc600078e3cff */
[----:B------:R-:W-:Y:S02]  /*7420*/  LDS R93, [R32+UR7+0x14000] ;  /* 0x01400007205d7984 */ /* 0x000fe40008000800 */
[C---:B------:R-:W-:Y:S02]  /*7430*/  HMMA.1688.F32.TF32 R28, R88.reuse, R24, R28 ;  /* 0x00000018581c723c */ /* 0x040fe4000008101c */
[----:B------:R-:W1:Y:S04]  /*7440*/  LDS R95, [R32+UR7+0x16000] ;  /* 0x01600007205f7984 */ /* 0x000e680008000800 */
[----:B------:R-:W-:Y:S02]  /*7450*/  LDS R97, [R32+UR7+0x14400] ;  /* 0x0144000720617984 */ /* 0x000fe40008000800 */
[C---:B------:R-:W-:Y:S02]  /*7460*/  HMMA.1688.F32.TF32 R16, R88.reuse, R12, R16 ;  /* 0x0000000c5810723c */ /* 0x040fe40000081010 */
[----:B------:R-:W2:Y:S06]  /*7470*/  LDS R99, [R32+UR7+0x16400] ;  /* 0x0164000720637984 */ /* 0x000eac0008000800 */
[----:B------:R-:W-:Y:S08]  /*7480*/  HMMA.1688.F32.TF32 R20, R88, R8, R20 ;  /* 0x000000085814723c */ /* 0x000ff00000081014 */
[C---:B-1----:R-:W-:Y:S01]  /*7490*/  HMMA.1688.F32.TF32 R108, R92.reuse, R34, R52 ;  /* 0x000000225c6c723c */ /* 0x042fe20000081034 */
[----:B------:R-:W-:Y:S04]  /*74a0*/  LDS R52, [R0+UR7+0x14600] ;  /* 0x0146000700347984 */ /* 0x000fe80008000800 */
[----:B------:R-:W-:Y:S03]  /*74b0*/  LDS R54, [R0+UR7+0x16600] ;  /* 0x0166000700367984 */ /* 0x000fe60008000800 */
[C---:B------:R-:W-:Y:S01]  /*74c0*/  HMMA.1688.F32.TF32 R104, R92.reuse, R26, R56 ;  /* 0x0000001a5c68723c */ /* 0x040fe20000081038 */
[----:B------:R-:W-:Y:S04]  /*74d0*/  LDS R53, [R32+UR7+0x14600] ;  /* 0x0146000720357984 */ /* 0x000fe80008000800 */
[----:B------:R-:W1:Y:S03]  /*74e0*/  LDS R55, [R32+UR7+0x16600] ;  /* 0x0166000720377984 */ /* 0x000e660008000800 */
[C---:B------:R-:W-:Y:S08]  /*74f0*/  HMMA.1688.F32.TF32 R100, R92.reuse, R14, R60 ;  /* 0x0000000e5c64723c */ /* 0x040ff0000008103c */
[-C--:B------:R-:W-:Y:S01]  /*7500*/  HMMA.1688.F32.TF32 R92, R92, R10.reuse, R64 ;  /* 0x0000000a5c5c723c */ /* 0x080fe20000081040 */
[----:B------:R-:W-:Y:S04]  /*7510*/  LDS R64, [R0+UR7+0x14200] ;  /* 0x0142000700407984 */ /* 0x000fe80008000800 */
[----:B------:R-:W-:Y:S03]  /*7520*/  LDS R66, [R0+UR7+0x16200] ;  /* 0x0162000700427984 */ /* 0x000fe60008000800 */
[C---:B--2---:R-:W-:Y:S01]  /*7530*/  HMMA.1688.F32.TF32 R40, R96.reuse, R10, R40 ;  /* 0x0000000a6028723c */ /* 0x044fe20000081028 */
[----:B------:R-:W-:Y:S04]  /*7540*/  LDS R65, [R32+UR7+0x14200] ;  /* 0x0142000720417984 */ /* 0x000fe80008000800 */
[----:B------:R-:W2:Y:S03]  /*7550*/  LDS R67, [R32+UR7+0x16200] ;  /* 0x0162000720437984 */ /* 0x000ea60008000800 */
[C---:B------:R-:W-:Y:S08]  /*7560*/  HMMA.1688.F32.TF32 R84, R96.reuse, R34, R84 ;  /* 0x000000226054723c */ /* 0x040ff00000081054 */
[----:B------:R-:W-:Y:S08]  /*7570*/  HMMA.1688.F32.TF32 R48, R96, R26, R48 ;  /* 0x0000001a6030723c */ /* 0x000ff00000081030 */
[C---:B-1----:R-:W-:Y:S08]  /*7580*/  HMMA.1688.F32.TF32 R36, R52.reuse, R34, R36 ;  /* 0x000000223424723c */ /* 0x042ff00000081024 */
[C---:B------:R-:W-:Y:S08]  /*7590*/  HMMA.1688.F32.TF32 R28, R52.reuse, R26, R28 ;  /* 0x0000001a341c723c */ /* 0x040ff0000008101c */
[----:B------:R-:W-:Y:S08]  /*75a0*/  HMMA.1688.F32.TF32 R16, R52, R14, R16 ;  /* 0x0000000e3410723c */ /* 0x000ff00000081010 */
[C---:B--2---:R-:W-:Y:S08]  /*75b0*/  HMMA.1688.F32.TF32 R88, R64.reuse, R34, R68 ;  /* 0x000000224058723c */ /* 0x044ff00000081044 */
[C---:B------:R-:W-:Y:S08]  /*75c0*/  HMMA.1688.F32.TF32 R56, R64.reuse, R26, R72 ;  /* 0x0000001a4038723c */ /* 0x040ff00000081048 */
[C---:B------:R-:W-:Y:S01]  /*75d0*/  HMMA.1688.F32.TF32 R60, R64.reuse, R14, R76 ;  /* 0x0000000e403c723c */ /* 0x040fe2000008104c */
[----:B------:R-:W-:Y:S07]  /*75e0*/  LDSM.16.M88.4 R76, [R33+UR8+0x43080] ;  /* 0x04308008214c783b */ /* 0x000fee0008000200 */
[-C--:B------:R-:W-:Y:S08]  /*75f0*/  HMMA.1688.F32.TF32 R64, R64, R10.reuse, R80 ;  /* 0x0000000a4040723c */ /* 0x080ff00000081050 */
[----:B------:R-:W-:Y:S01]  /*7600*/  HMMA.1688.F32.TF32 R80, R52, R10, R20 ;  /* 0x0000000a3450723c */ /* 0x000fe20000081014 */
[----:B------:R-:W-:Y:S04]  /*7610*/  LDS R52, [R0+UR7+0x18000] ;  /* 0x0180000700347984 */ /* 0x000fe80008000800 */
[----:B------:R-:W-:Y:S03]  /*7620*/  LDS R54, [R0+UR7+0x1a000] ;  /* 0x01a0000700367984 */ /* 0x000fe60008000800 */
[----:B------:R-:W-:Y:S01]  /*7630*/  HMMA.1688.F32.TF32 R44, R96, R14, R44 ;  /* 0x0000000e602c723c */ /* 0x000fe2000008102c */
[----:B------:R-:W-:Y:S04]  /*7640*/  LDS R53, [R32+UR7+0x18000] ;  /* 0x0180000720357984 */ /* 0x000fe80008000800 */
[----:B------:R-:W-:Y:S04]  /*7650*/  LDS R55, [R32+UR7+0x1a000] ;  /* 0x01a0000720377984 */ /* 0x000fe80008000800 */
[----:B------:R-:W1:Y:S04]  /*7660*/  LDSM.16.M88.4 R8, [R33+UR8+0x40080] ;  /* 0x040080082108783b */ /* 0x000e680008000200 */
[----:B------:R-:W-:Y:S04]  /*7670*/  LDS R96, [R0+UR7+0x18200] ;  /* 0x0182000700607984 */ /* 0x000fe80008000800 */
[----:B------:R-:W-:Y:S04]  /*7680*/  LDS R98, [R0+UR7+0x1a200] ;  /* 0x01a2000700627984 */ /* 0x000fe80008000800 */
[----:B------:R-:W-:Y:S04]  /*7690*/  LDS R97, [R32+UR7+0x18200] ;  /* 0x0182000720617984 */ /* 0x000fe80008000800 */
[----:B------:R-:W2:Y:S04]  /*76a0*/  LDS R99, [R32+UR7+0x1a200] ;  /* 0x01a2000720637984 */ /* 0x000ea80008000800 */
[----:B------:R-:W3:Y:S04]  /*76b0*/  LDSM.16.M88.4 R12, [R33+UR8+0x41080] ;  /* 0x04108008210c783b */ /* 0x000ee80008000200 */
[----:B------:R-:W4:Y:S01]  /*76c0*/  LDSM.16.M88.4 R20, [R33+UR8+0x42080] ;  /* 0x042080082114783b */ /* 0x000f220008000200 */
[----:B-1----:R-:W-:Y:S01]  /*76d0*/  HMMA.1688.F32.TF32 R68, R52, R8, R108 ;  /* 0x000000083444723c */ /* 0x002fe2000008106c */
[----:B------:R-:W-:-:S02]  /*76e0*/  LOP3.LUT R110, R0, 0x20, RZ, 0x3c, !PT ;  /* 0x00000020006e7812 */ /* 0x000fc400078e3cff */
[----:B------:R-:W4:Y:S01]  /*76f0*/  LDL R111, [R1+0x224] ;  /* 0x00022400016f7983 */ /* 0x000f220000100800 */
[----:B-----5:R-:W-:Y:S01]  /*7700*/  ISETP.GT.AND P2, PT, R3, RZ, PT ;  /* 0x000000ff0300720c */ /* 0x020fe20003f44270 */
[----:B------:R-:W-:-:S03]  /*7710*/  UIADD3 UR5, UPT, UPT, UR5, 0x1, URZ ;  /* 0x0000000105057890 */ /* 0x000fc6000fffe0ff */
[----:B--2---:R-:W-:Y:S01]  /*7720*/  HMMA.1688.F32.TF32 R72, R96, R8, R88 ;  /* 0x000000086048723c */ /* 0x004fe20000081058 */
[----:B------:R-:W-:Y:S04]  /*7730*/  LDS R88, [R0+UR7+0x18400] ;  /* 0x0184000700587984 */ /* 0x000fe80008000800 */
[----:B------:R-:W-:Y:S03]  /*7740*/  LDS R90, [R0+UR7+0x1a400] ;  /* 0x01a40007005a7984 */ /* 0x000fe60008000800 */
[C---:B---3--:R-:W-:Y:S01]  /*7750*/  HMMA.1688.F32.TF32 R24, R52.reuse, R12, R104 ;  /* 0x0000000c3418723c */ /* 0x048fe20000081068 */
[----:B------:R-:W-:Y:S04]  /*7760*/  LDS R89, [R110+UR7+0x18400] ;  /* 0x018400076e597984 */ /* 0x000fe80008000800 */
[----:B------:R-:W1:Y:S03]  /*7770*/  LDS R91, [R110+UR7+0x1a400] ;  /* 0x01a400076e5b7984 */ /* 0x000e660008000800 */
[C---:B----4-:R-:W-:Y:S08]  /*7780*/  HMMA.1688.F32.TF32 R32, R52.reuse, R20, R100 ;  /* 0x000000143420723c */ /* 0x050ff00000081064 */
[----:B------:R-:W-:Y:S01]  /*7790*/  HMMA.1688.F32.TF32 R52, R52, R76, R92 ;  /* 0x0000004c3434723c */ /* 0x000fe2000008105c */
[----:B------:R-:W-:Y:S04]  /*77a0*/  LDS R92, [R0+UR7+0x18600] ;  /* 0x01860007005c7984 */ /* 0x000fe80008000800 */
[----:B------:R-:W-:Y:S03]  /*77b0*/  LDS R94, [R0+UR7+0x1a600] ;  /* 0x01a60007005e7984 */ /* 0x000fe60008000800 */
[C---:B------:R-:W-:Y:S01]  /*77c0*/  HMMA.1688.F32.TF32 R56, R96.reuse, R12, R56 ;  /* 0x0000000c6038723c */ /* 0x040fe20000081038 */
[----:B------:R-:W-:Y:S04]  /*77d0*/  LDS R93, [R110+UR7+0x18600] ;  /* 0x018600076e5d7984 */ /* 0x000fe80008000800 */
[----:B------:R-:W2:Y:S03]  /*77e0*/  LDS R95, [R110+UR7+0x1a600] ;  /* 0x01a600076e5f7984 */ /* 0x000ea60008000800 */
        /* <DEDUP_REMOVED lines=12> */
[----:B------:R-:W2:Y:S07]  /*78b0*/  LDL R13, [R1+0x11c] ;  /* 0x00011c00010d7983 */ /* 0x000eae0000100800 */
[C---:B------:R-:W-:Y:S01]  /*78c0*/  HMMA.1688.F32.TF32 R16, R92.reuse, R20, R16 ;  /* 0x000000145c10723c */ /* 0x040fe20000081010 */
[----:B------:R-:W3:Y:S07]  /*78d0*/  LDL R21, [R1+0xec] ;  /* 0x0000ec0001157983 */ /* 0x000eee0000100800 */
[----:B------:R-:W-:Y:S01]  /*78e0*/  HMMA.1688.F32.TF32 R80, R92, R76, R80 ;  /* 0x0000004c5c50723c */ /* 0x000fe20000081050 */
[----:B------:R-:W-:Y:S01]  /*78f0*/  SEL R8, RZ, 0x4, !P2 ;  /* 0x00000004ff087807 */ /* 0x000fe20005000000 */
[----:B------:R-:W-:Y:S01]  /*7900*/  UISETP.GT.AND UP0, UPT, UR5, 0x1, UPT ;  /* 0x000000010500788c */ /* 0x000fe2000bf04270 */
[C---:B------:R-:W-:Y:S01]  /*7910*/  ISETP.GT.AND P3, PT, R3.reuse, 0x8, PT ;  /* 0x000000080300780c */ /* 0x040fe20003f64270 */
[----:B------:R-:W4:Y:S04]  /*7920*/  LDL R20, [R1+0x150] ;  /* 0x0001500001147983 */ /* 0x000f280000100800 */
[C---:B-1----:R-:W-:Y:S08]  /*7930*/  HMMA.1688.F32.TF32 R100, R88.reuse, R10, R68 ;  /* 0x0000000a5864723c */ /* 0x042ff00000081044 */
[C---:B------:R-:W-:Y:S01]  /*7940*/  HMMA.1688.F32.TF32 R96, R88.reuse, R14, R24 ;  /* 0x0000000e5860723c */ /* 0x040fe20000081018 */
[----:B------:R-:W-:Y:S04]  /*7950*/  LDS R24, [R0+UR7+0x1c600] ;  /* 0x01c6000700187984 */ /* 0x000fe80008000800 */
[----:B------:R-:W-:Y:S03]  /*7960*/  LDS R26, [R0+UR7+0x1e600] ;  /* 0x01e60007001a7984 */ /* 0x000fe60008000800 */
[C---:B------:R-:W-:Y:S01]  /*7970*/  HMMA.1688.F32.TF32 R92, R88.reuse, R22, R32 ;  /* 0x00000016585c723c */ /* 0x040fe20000081020 */
[----:B------:R-:W-:Y:S04]  /*7980*/  LDS R32, [R0+UR7+0x1c400] ;  /* 0x01c4000700207984 */ /* 0x000fe80008000800 */
[----:B------:R-:W-:Y:S03]  /*7990*/  LDS R34, [R0+UR7+0x1e400] ;  /* 0x01e4000700227984 */ /* 0x000fe60008000800 */
[----:B------:R-:W-:Y:S01]  /*79a0*/  HMMA.1688.F32.TF32 R68, R88, R78, R52 ;  /* 0x0000004e5844723c */ /* 0x000fe20000081034 */
[----:B------:R-:W-:Y:S04]  /*79b0*/  LDS R52, [R0+UR7+0x1c200] ;  /* 0x01c2000700347984 */ /* 0x000fe80008000800 */
[----:B------:R-:W-:Y:S04]  /*79c0*/  LDS R54, [R0+UR7+0x1e200] ;  /* 0x01e2000700367984 */ /* 0x000fe80008000800 */
[----:B------:R-:W-:Y:S04]  /*79d0*/  LDS R53, [R110+UR7+0x1c200] ;  /* 0x01c200076e357984 */ /* 0x000fe80008000800 */
[----:B------:R-:W1:Y:S04]  /*79e0*/  LDS R55, [R110+UR7+0x1e200] ;  /* 0x01e200076e377984 */ /* 0x000e680008000800 */
[----:B------:R-:W-:Y:S04]  /*79f0*/  LDS R33, [R110+UR7+0x1c400] ;  /* 0x01c400076e217984 */ /* 0x000fe80008000800 */
[----:B------:R-:W1:Y:S04]  /*7a00*/  LDS R35, [R110+UR7+0x1e400] ;  /* 0x01e400076e237984 */ /* 0x000e680008000800 */
[----:B------:R-:W-:Y:S04]  /*7a10*/  LDS R25, [R110+UR7+0x1c600] ;  /* 0x01c600076e197984 */ /* 0x000fe80008000800 */
[----:B------:R-:W1:Y:S02]  /*7a20*/  LDS R27, [R110+UR7+0x1e600] ;  /* 0x01e600076e1b7984 */ /* 0x000e640008000800 */
[-C--:B-1----:R-:W-:Y:S08]  /*7a30*/  HMMA.1688.F32.TF32 R60, R52, R22.reuse, R60 ;  /* 0x00000016343c723c */ /* 0x082ff0000008103c */
[-C--:B------:R-:W-:Y:S08]  /*7a40*/  HMMA.1688.F32.TF32 R44, R32, R22.reuse, R44 ;  /* 0x00000016202c723c */ /* 0x080ff0000008102c */
[----:B------:R-:W-:Y:S01]  /*7a50*/  HMMA.1688.F32.TF32 R16, R24, R22, R16 ;  /* 0x000000161810723c */ /* 0x000fe20000081010 */
[----:B------:R-:W2:Y:S04]  /*7a60*/  LDL R22, [R1+0x38] ;  /* 0x0000380001167983 */ /* 0x000ea80000100800 */
[----:B------:R-:W3:Y:S03]  /*7a70*/  LDL R23, [R1+0x10c] ;  /* 0x00010c0001177983 */ /* 0x000ee60000100800 */
[-C--:B------:R-:W-:Y:S08]  /*7a80*/  HMMA.1688.F32.TF32 R88, R52, R10.reuse, R72 ;  /* 0x0000000a3458723c */ /* 0x080ff00000081048 */
[-C--:B------:R-:W-:Y:S08]  /*7a90*/  HMMA.1688.F32.TF32 R84, R32, R10.reuse, R84 ;  /* 0x0000000a2054723c */ /* 0x080ff00000081054 */
[C---:B------:R-:W-:Y:S01]  /*7aa0*/  HMMA.1688.F32.TF32 R36, R24.reuse, R10, R36 ;  /* 0x0000000a1824723c */ /* 0x040fe20000081024 */
[----:B------:R-:W3:Y:S07]  /*7ab0*/  LDL R10, [R1+0x16c] ;  /* 0x00016c00010a7983 */ /* 0x000eee0000100800 */
[C---:B------:R-:W-:Y:S08]  /*7ac0*/  HMMA.1688.F32.TF32 R28, R24.reuse, R14, R28 ;  /* 0x0000000e181c723c */ /* 0x040ff0000008101c */
[----:B------:R-:W-:Y:S01]  /*7ad0*/  HMMA.1688.F32.TF32 R80, R24, R78, R80 ;  /* 0x0000004e1850723c */ /* 0x000fe20000081050 */
[----:B------:R-:W4:Y:S04]  /*7ae0*/  LDL R26, [R1+0x154] ;  /* 0x00015400011a7983 */ /* 0x000f280000100800 */
[----:B------:R-:W4:Y:S03]  /*7af0*/  LDL R25, [R1+0x21c] ;  /* 0x00021c0001197983 */ /* 0x000f260000100800 */
[-C--:B------:R-:W-:Y:S01]  /*7b00*/  HMMA.1688.F32.TF32 R72, R52, R14.reuse, R56 ;  /* 0x0000000e3448723c */ /* 0x080fe20000081038 */
[----:B------:R-:W4:Y:S07]  /*7b10*/  LDL R24, [R1+0xfc] ;  /* 0x0000fc0001187983 */ /* 0x000f2e0000100800 */
[----:B------:R-:W-:Y:S01]  /*7b20*/  HMMA.1688.F32.TF32 R48, R32, R14, R48 ;  /* 0x0000000e2030723c */ /* 0x000fe20000081030 */
[----:B------:R-:W4:Y:S01]  /*7b30*/  LDL R15, [R1+0x134] ;  /* 0x00013400010f7983 */ /* 0x000f220000100800 */
[----:B------:R-:W-:Y:S01]  /*7b40*/  ISETP.GE.AND P1, PT, R114, R111, PT ;  /* 0x0000006f7200720c */ /* 0x000fe20003f26270 */
[----:B------:R-:W1:Y:S01]  /*7b50*/  S2R R110, SR_TID.X ;  /* 0x00000000006e7919 */ /* 0x000e620000002100 */
[----:B------:R-:W-:-:S02]  /*7b60*/  ISETP.GT.AND P2, PT, R3, 0x4, PT ;  /* 0x000000040300780c */ /* 0x000fc40003f44270 */
[----:B------:R-:W-:Y:S01]  /*7b70*/  SEL R8, R8, RZ, !P1 ;  /* 0x000000ff08087207 */ /* 0x000fe20004800000 */
[----:B------:R-:W-:Y:S01]  /*7b80*/  USEL UR5, UR5, URZ, !UP0 ;  /* 0x000000ff05057287 */ /* 0x000fe2000c000000 */
[----:B------:R-:W-:Y:S01]  /*7b90*/  SEL R9, RZ, 0x4, !P2 ;  /* 0x00000004ff097807 */ /* 0x000fe20005000000 */
[-C--:B------:R-:W-:Y:S01]  /*7ba0*/  HMMA.1688.F32.TF32 R40, R32, R78.reuse, R40 ;  /* 0x0000004e2028723c */ /* 0x080fe20000081028 */
[----:B------:R-:W-:Y:S01]  /*7bb0*/  ISETP.NE.U32.AND P5, PT, R8, RZ, PT ;  /* 0x000000ff0800720c */ /* 0x000fe20003fa5070 */
[----:B------:R-:W-:Y:S01]  /*7bc0*/  ULEA UR7, UR5, UR4, 0x11 ;  /* 0x0000000405077291 */ /* 0x000fe2000f8e88ff */
[----:B------:R-:W-:Y:S01]  /*7bd0*/  SEL R8, RZ, 0x4, !P3 ;  /* 0x00000004ff087807 */ /* 0x000fe20005800000 */
[----:B------:R-:W4:Y:S01]  /*7be0*/  LDL R32, [R1+0x160] ;  /* 0x0001600001207983 */ /* 0x000f220000100800 */
[----:B------:R-:W-:Y:S02]  /*7bf0*/  SEL R9, R9, RZ, !P1 ;  /* 0x000000ff09097207 */ /* 0x000fe40004800000 */
[----:B------:R-:W-:Y:S01]  /*7c00*/  SEL R8, R8, RZ, !P1 ;  /* 0x000000ff08087207 */ /* 0x000fe20004800000 */
[----:B------:R-:W4:Y:S01]  /*7c10*/  LDL R27, [R1+0x148] ;  /* 0x00014800011b7983 */ /* 0x000f220000100800 */
[----:B------:R-:W-:Y:S01]  /*7c20*/  ISETP.NE.U32.AND P2, PT, R9, RZ, PT ;  /* 0x000000ff0900720c */ /* 0x000fe20003f45070 */
[----:B------:R-:W-:Y:S01]  /*7c30*/  IMAD.MOV.U32 R9, RZ, RZ, R4 ;  /* 0x000000ffff097224 */ /* 0x000fe200078e0004 */
[----:B------:R-:W-:Y:S01]  /*7c40*/  ISETP.NE.U32.AND P3, PT, R8, RZ, PT ;  /* 0x000000ff0800720c */ /* 0x000fe20003f65070 */
[----:B------:R-:W-:Y:S01]  /*7c50*/  IMAD.MOV.U32 R8, RZ, RZ, R2 ;  /* 0x000000ffff087224 */ /* 0x000fe200078e0002 */
[----:B------:R-:W-:Y:S01]  /*7c60*/  ISETP.GT.AND P4, PT, R3, 0xc, PT ;  /* 0x0000000c0300780c */ /* 0x000fe20003f84270 */
[----:B------:R-:W2:Y:S01]  /*7c70*/  S2R R109, SR_TID.X ;  /* 0x00000000006d7919 */ /* 0x000ea20000002100 */
[----:B------:R-:W-:Y:S01]  /*7c80*/  HMMA.1688.F32.TF32 R64, R52, R78, R64 ;  /* 0x0000004e3440723c */ /* 0x000fe20000081040 */
[----:B-1----:R-:W-:Y:S01]  /*7c90*/  LOP3.LUT R111, R110, 0x1ff, RZ, 0xc0, !PT ;  /* 0x000001ff6e6f7812 */ /* 0x002fe200078ec0ff */
[----:B------:R-:W4:Y:S04]  /*7ca0*/  LDL R52, [R1+0x190] ;  /* 0x0001900001347983 */ /* 0x000f280000100800 */
[----:B------:R-:W-:Y:S01]  /*7cb0*/  IMAD.SHL.U32 R76, R111, 0x4, RZ ;  /* 0x000000046f4c7824 */ /* 0x000fe200078e00ff */
[----:B------:R-:W4:Y:S03]  /*7cc0*/  LDL R34, [R1+0x50] ;  /* 0x0000500001227983 */ /* 0x000f260000100800 */
[----:B------:R-:W-:Y:S01]  /*7cd0*/  VIADD R14, R76, UR7 ;  /* 0x000000074c0e7c36 */ /* 0x000fe20008000000 */
[----:B------:R-:W-:Y:S01]  /*7ce0*/  BAR.SYNC.DEFER_BLOCKING 0x0 ;  /* 0x0000000000007b1d */ /* 0x000fe20000010000 */
[----:B------:R-:W-:-:S02]  /*7cf0*/  SEL R11, RZ, 0x4, !P4 ;  /* 0x00000004ff0b7807 */ /* 0x000fc40006000000 */
[----:B------:R-:W-:Y:S02]  /*7d00*/  ISETP.GT.AND P4, PT, R3, 0x10, PT ;  /* 0x000000100300780c */ /* 0x000fe40003f84270 */
[----:B------:R-:W-:Y:S02]  /*7d10*/  SEL R11, R11, RZ, !P1 ;  /* 0x000000ff0b0b7207 */ /* 0x000fe40004800000 */
[----:B------:R-:W-:Y:S01]  /*7d20*/  SEL R12, RZ, 0x4, !P4 ;  /* 0x00000004ff0c7807 */ /* 0x000fe20006000000 */
[----:B------:R-:W4:Y:S01]  /*7d30*/  LDL R33, [R1+0x178] ;  /* 0x0001780001217983 */ /* 0x000f220000100800 */
[----:B------:R-:W-:-:S03]  /*7d40*/  ISETP.NE.U32.AND P4, PT, R11, RZ, PT ;  /* 0x000000ff0b00720c */ /* 0x000fc60003f85070 */
[----:B------:R-:W4:Y:S04]  /*7d50*/  LDL R35, [R1+0x184] ;  /* 0x0001840001237983 */ /* 0x000f280000100800 */
[----:B------:R-:W-:Y:S01]  /*7d60*/  @!PT LDS RZ, [RZ] ;  /* 0x00000000fffff984 */ /* 0x000fe20000000800 */
[----:B------:R-:W-:Y:S01]  /*7d70*/  @!PT LDS RZ, [RZ] ;  /* 0x00000000fffff984 */ /* 0x000fe20000000800 */
[----:B------:R-:W-:Y:S01]  /*7d80*/  @!PT LDS RZ, [RZ] ;  /* 0x00000000fffff984 */ /* 0x000fe20000000800 */
[----:B------:R2:W-:Y:S01]  /*7d90*/  LDGSTS.E [R14], desc[UR10][R8.64], P5 ;  /* 0x00000000080e7fae */ /* 0x0005e2000a9a100a */
[----:B------:R-:W-:Y:S02]  /*7da0*/  SEL R12, R12, RZ, !P1 ;  /* 0x000000ff0c0c7207 */ /* 0x000fe40004800000 */
[----:B--2---:R-:W-:-:S05]  /*7db0*/  LEA R8, P5, R22, R2, 0x2 ;  /* 0x0000000216087211 */ /* 0x004fca00078a10ff */
[----:B------:R-:W-:Y:S02]  /*7dc0*/  IMAD.X R9, R4, 0x1, R13, P5 ;  /* 0x0000000104097824 */ /* 0x000fe400028e060d */
[----:B------:R-:W2:Y:S01]  /*7dd0*/  LDL R13, [R1+0xdc] ;  /* 0x0000dc00010d7983 */ /* 0x000ea20000100800 */
[----:B---3--:R-:W-:-:S03]  /*7de0*/  LEA R10, P6, R10, R2, 0x2 ;  /* 0x000000020a0a7211 */ /* 0x008fc600078c10ff */
[----:B------:R1:W-:Y:S02]  /*7df0*/  LDGSTS.E [R14+0x2000], desc[UR10][R8.64], P2 ;  /* 0x02000000080e7fae */ /* 0x0003e400091a100a */
[----:B------:R-:W-:Y:S02]  /*7e00*/  IMAD.X R11, R4, 0x1, R23, P6 ;  /* 0x00000001040b7824 */ /* 0x000fe400030e0617 */
[----:B------:R-:W3:Y:S01]  /*7e10*/  LDL R23, [R1+0xcc] ;  /* 0x0000cc0001177983 */ /* 0x000ee20000100800 */
[C---:B------:R-:W-:Y:S02]  /*7e20*/  ISETP.GT.AND P5, PT, R3.reuse, 0x14, PT ;  /* 0x000000140300780c */ /* 0x040fe40003fa4270 */
[----:B------:R-:W-:Y:S01]  /*7e30*/  ISETP.NE.U32.AND P2, PT, R12, RZ, PT ;  /* 0x000000ff0c00720c */ /* 0x000fe20003f45070 */
[----:B------:R4:W-:Y:S01]  /*7e40*/  LDGSTS.E [R14+0x4000], desc[UR10][R10.64], P3 ;  /* 0x040000000a0e7fae */ /* 0x0009e200099a100a */
[----:B-1----:R-:W-:Y:S02]  /*7e50*/  SEL R9, RZ, 0x4, !P5 ;  /* 0x00000004ff097807 */ /* 0x002fe40006800000 */
[----:B------:R-:W-:-:S02]  /*7e60*/  ISETP.GT.AND P3, PT, R3, 0x18, PT ;  /* 0x000000180300780c */ /* 0x000fc40003f64270 */
[-C--:B----4-:R-:W-:Y:S02]  /*7e70*/  LEA R8, P5, R26, R2.reuse, 0x2 ;  /* 0x000000021a087211 */ /* 0x090fe400078a10ff */
[----:B------:R-:W4:Y:S01]  /*7e80*/  LDL R26, [R1+0x164] ;  /* 0x00016400011a7983 */ /* 0x000f220000100800 */
[----:B------:R-:W-:Y:S02]  /*7e90*/  SEL R12, RZ, 0x4, !P3 ;  /* 0x00000004ff0c7807 */ /* 0x000fe40005800000 */
[----:B------:R-:W-:Y:S02]  /*7ea0*/  SEL R11, R9, RZ, !P1 ;  /* 0x000000ff090b7207 */ /* 0x000fe40004800000 */
[-C--:B------:R-:W-:Y:S02]  /*7eb0*/  LEA R10, P6, R25, R2.reuse, 0x2 ;  /* 0x00000002190a7211 */ /* 0x080fe400078c10ff */
[----:B------:R-:W4:Y:S01]  /*7ec0*/  LDL R25, [R1+0x208] ;  /* 0x0002080001197983 */ /* 0x000f220000100800 */
[C---:B------:R-:W-:Y:S01]  /*7ed0*/  IMAD.X R9, R4.reuse, 0x1, R24, P5 ;  /* 0x0000000104097824 */ /* 0x040fe200028e0618 */
[----:B------:R-:W-:Y:S01]  /*7ee0*/  ISETP.NE.U32.AND P3, PT, R11, RZ, PT ;  /* 0x000000ff0b00720c */ /* 0x000fe20003f65070 */
[----:B------:R-:W-:Y:S01]  /*7ef0*/  IMAD.X R11, R4, 0x1, R21, P6 ;  /* 0x00000001040b7824 */ /* 0x000fe200030e0615 */
[----:B------:R-:W4:Y:S04]  /*7f00*/  LDL R24, [R1+0xbc] ;  /* 0x0000bc0001187983 */ /* 0x000f280000100800 */
[----:B------:R-:W4:Y:S04]  /*7f10*/  LDL R21, [R1+0xac] ;  /* 0x0000ac0001157983 */ /* 0x000f280000100800 */
[----:B------:R-:W-:Y:S04]  /*7f20*/  LDGSTS.E [R14+0x6000], desc[UR10][R8.64], P4 ;  /* 0x06000000080e7fae */ /* 0x000fe8000a1a100a */
[----:B------:R1:W-:Y:S02]  /*7f30*/  LDGSTS.E [R14+0x8000], desc[UR10][R10.64], P2 ;  /* 0x080000000a0e7fae */ /* 0x0003e400091a100a */
[----:B-1----:R-:W-:-:S02]  /*7f40*/  LEA R10, P6, R15, R2, 0x2 ;  /* 0x000000020f0a7211 */ /* 0x002fc400078c10ff */
[----:B------:R-:W4:Y:S01]  /*7f50*/  LDL R15, [R1+0x130] ;  /* 0x00013000010f7983 */ /* 0x000f220000100800 */
[----:B------:R-:W-:-:S04]  /*7f60*/  ISETP.GT.AND P5, PT, R3, 0x1c, PT ;  /* 0x0000001c0300780c */ /* 0x000fc80003fa4270 */
[----:B------:R-:W-:Y:S02]  /*7f70*/  SEL R9, RZ, 0x4, !P5 ;  /* 0x00000004ff097807 */ /* 0x000fe40006800000 */
[----:B------:R-:W-:Y:S02]  /*7f80*/  LEA R8, P5, R20, R2, 0x2 ;  /* 0x0000000214087211 */ /* 0x000fe400078a10ff */
[----:B------:R-:W4:Y:S01]  /*7f90*/  LDL R20, [R1+0x14c] ;  /* 0x00014c0001147983 */ /* 0x000f220000100800 */
[----:B------:R-:W-:Y:S02]  /*7fa0*/  SEL R12, R12, RZ, !P1 ;  /* 0x000000ff0c0c7207 */ /* 0x000fe40004800000 */
[----:B------:R-:W-:Y:S02]  /*7fb0*/  SEL R11, R9, RZ, !P1 ;  /* 0x000000ff090b7207 */ /* 0x000fe40004800000 */
[----:B------:R-:W-:Y:S02]  /*7fc0*/  ISETP.GT.AND P2, PT, R3, 0x20, PT ;  /* 0x000000200300780c */ /* 0x000fe40003f44270 */
[----:B------:R-:W-:-:S02]  /*7fd0*/  ISETP.NE.U32.AND P4, PT, R12, RZ, PT ;  /* 0x000000ff0c00720c */ /* 0x000fc40003f85070 */
[----:B------:R-:W-:Y:S02]  /*7fe0*/  SEL R12, RZ, 0x4, !P2 ;  /* 0x00000004ff0c7807 */ /* 0x000fe40005000000 */
[----:B------:R-:W-:Y:S02]  /*7ff0*/  ISETP.NE.U32.AND P2, PT, R11, RZ, PT ;  /* 0x000000ff0b00720c */ /* 0x000fe40003f45070 */
[----:B------:R-:W-:Y:S01]  /*8000*/  SEL R12, R12, RZ, !P1 ;  /* 0x000000ff0c0c7207 */ /* 0x000fe20004800000 */
[----:B--2---:R-:W-:Y:S02]  /*8010*/  IMAD.X R9, R4, 0x1, R13, P5 ;  /* 0x0000000104097824 */ /* 0x004fe400028e060d */
[----:B------:R-:W2:Y:S01]  /*8020*/  LDL R13, [R1+0x9c] ;  /* 0x00009c00010d7983 */ /* 0x000ea20000100800 */
[----:B------:R-:W-:-:S03]  /*8030*/  ISETP.GT.AND P5, PT, R3, 0x24, PT ;  /* 0x000000240300780c */ /* 0x000fc60003fa4270 */
[----:B------:R1:W-:Y:S01]  /*8040*/  LDGSTS.E [R14+0xa000], desc[UR10][R8.64], P3 ;  /* 0x0a000000080e7fae */ /* 0x0003e200099a100a */
[----:B---3--:R-:W-:-:S03]  /*8050*/  IMAD.X R11, R4, 0x1, R23, P6 ;  /* 0x00000001040b7824 */ /* 0x008fc600030e0617 */
[----:B------:R-:W3:Y:S01]  /*8060*/  LDL R23, [R1+0x8c] ;  /* 0x00008c0001177983 */ /* 0x000ee20000100800 */
[----:B-1----:R-:W-:Y:S02]  /*8070*/  SEL R9, RZ, 0x4, !P5 ;  /* 0x00000004ff097807 */ /* 0x002fe40006800000 */
[----:B------:R-:W-:Y:S01]  /*8080*/  ISETP.NE.U32.AND P3, PT, R12, RZ, PT ;  /* 0x000000ff0c00720c */ /* 0x000fe20003f65070 */
[----:B------:R1:W-:Y:S01]  /*8090*/  LDGSTS.E [R14+0xc000], desc[UR10][R10.64], P4 ;  /* 0x0c0000000a0e7fae */ /* 0x0003e2000a1a100a */
[----:B------:R-:W-:Y:S02]  /*80a0*/  ISETP.GT.AND P4, PT, R3, 0x28, PT ;  /* 0x000000280300780c */ /* 0x000fe40003f84270 */
[----:B----4-:R-:W-:Y:S02]  /*80b0*/  LEA R8, P5, R26, R2, 0x2 ;  /* 0x000000021a087211 */ /* 0x010fe400078a10ff */
[----:B------:R-:W4:Y:S01]  /*80c0*/  LDL R26, [R1+0x7c] ;  /* 0x00007c00011a7983 */ /* 0x000f220000100800 */
[----:B------:R-:W-:-:S02]  /*80d0*/  SEL R12, RZ, 0x4, !P4 ;  /* 0x00000004ff0c7807 */ /* 0x000fc40006000000 */
[----:B-1----:R-:W-:Y:S02]  /*80e0*/  SEL R11, R9, RZ, !P1 ;  /* 0x000000ff090b7207 */ /* 0x002fe40004800000 */
[----:B------:R-:W-:Y:S02]  /*80f0*/  LEA R10, P6, R25, R2, 0x2 ;  /* 0x00000002190a7211 */ /* 0x000fe400078c10ff */
[----:B------:R-:W-:Y:S01]  /*8100*/  ISETP.NE.U32.AND P4, PT, R11, RZ, PT ;  /* 0x000000ff0b00720c */ /* 0x000fe20003f85070 */
[----:B------:R-:W4:Y:S01]  /*8110*/  LDL R25, [R1+0x6c] ;  /* 0x00006c0001197983 */ /* 0x000f220000100800 */
[----:B------:R-:W-:-:S03]  /*8120*/  IMAD.X R9, R4, 0x1, R24, P5 ;  /* 0x0000000104097824 */ /* 0x000fc600028e0618 */
[----:B------:R-:W4:Y:S01]  /*8130*/  LDL R24, [R1+0x4c] ;  /* 0x00004c0001187983 */ /* 0x000f220000100800 */
[----:B------:R-:W-:-:S03]  /*8140*/  IMAD.X R11, R4, 0x1, R21, P6 ;  /* 0x00000001040b7824 */ /* 0x000fc600030e0615 */
        /* <DEDUP_REMOVED lines=8> */
[----:B------:R-:W-:Y:S01]  /*81d0*/  SEL R11, R9, RZ, !P1 ;  /* 0x000000ff090b7207 */ /* 0x000fe20004800000 */
[----:B------:R-:W4:Y:S01]  /*81e0*/  LDL R20, [R1+0x15c] ;  /* 0x00015c0001147983 */ /* 0x000f220000100800 */
[----:B------:R-:W-:Y:S02]  /*81f0*/  SEL R12, R12, RZ, !P1 ;  /* 0x000000ff0c0c7207 */ /* 0x000fe40004800000 */
[----:B------:R-:W-:Y:S02]  /*8200*/  ISETP.GT.AND P3, PT, R3, 0x30, PT ;  /* 0x000000300300780c */ /* 0x000fe40003f64270 */
[----:B------:R-:W-:-:S02]  /*8210*/  ISETP.NE.U32.AND P2, PT, R12, RZ, PT ;  /* 0x000000ff0c00720c */ /* 0x000fc40003f45070 */
[----:B------:R-:W-:Y:S02]  /*8220*/  SEL R12, RZ, 0x4, !P3 ;  /* 0x00000004ff0c7807 */ /* 0x000fe40005800000 */
[----:B------:R-:W-:Y:S01]  /*8230*/  ISETP.GT.AND P3, PT, R3, 0x34, PT ;  /* 0x000000340300780c */ /* 0x000fe20003f64270 */
[----:B--2---:R-:W-:Y:S02]  /*8240*/  IMAD.X R9, R4, 0x1, R13, P5 ;  /* 0x0000000104097824 */ /* 0x004fe400028e060d */
[----:B------:R-:W2:Y:S01]  /*8250*/  LDL R13, [R1+0x158] ;  /* 0x00015800010d7983 */ /* 0x000ea20000100800 */
[----:B------:R-:W-:-:S03]  /*8260*/  ISETP.NE.U32.AND P5, PT, R11, RZ, PT ;  /* 0x000000ff0b00720c */ /* 0x000fc60003fa5070 */
[----:B------:R1:W-:Y:S01]  /*8270*/  LDGSTS.E [R14+0x12000], desc[UR10][R8.64], P4 ;  /* 0x12000000080e7fae */ /* 0x0003e2000a1a100a */
[----:B---3--:R-:W-:-:S03]  /*8280*/  IMAD.X R11, R4, 0x1, R23, P6 ;  /* 0x00000001040b7824 */ /* 0x008fc600030e0617 */
[----:B------:R-:W3:Y:S01]  /*8290*/  LDL R23, [R1+0x3c] ;  /* 0x00003c0001177983 */ /* 0x000ee20000100800 */
[----:B-1----:R-:W-:Y:S02]  /*82a0*/  SEL R9, RZ, 0x4, !P3 ;  /* 0x00000004ff097807 */ /* 0x002fe40005800000 */
[-C--:B------:R-:W-:Y:S01]  /*82b0*/  LEA R8, P6, R32, R2.reuse, 0x2 ;  /* 0x0000000220087211 */ /* 0x080fe200078c10ff */
[----:B------:R1:W-:Y:S01]  /*82c0*/  LDGSTS.E [R14+0x14000], desc[UR10][R10.64], P2 ;  /* 0x140000000a0e7fae */ /* 0x0003e200091a100a */
[----:B------:R-:W-:Y:S02]  /*82d0*/  SEL R12, R12, RZ, !P1 ;  /* 0x000000ff0c0c7207 */ /* 0x000fe40004800000 */
[----:B------:R-:W-:Y:S02]  /*82e0*/  ISETP.GT.AND P3, PT, R3, 0x38, PT ;  /* 0x000000380300780c */ /* 0x000fe40003f64270 */
[----:B------:R-:W-:Y:S02]  /*82f0*/  LOP3.LUT R109, R109, 0x1ff, RZ, 0xc0, !PT ;  /* 0x000001ff6d6d7812 */ /* 0x000fe400078ec0ff */
[----:B------:R-:W-:Y:S01]  /*8300*/  LOP3.LUT R110, R110, 0x1ff, RZ, 0xc0, !PT ;  /* 0x000001ff6e6e7812 */ /* 0x000fe200078ec0ff */
[----:B------:R-:W-:Y:S01]  /*8310*/  IMAD.SHL.U32 R111, R111, 0x4, RZ ;  /* 0x000000046f6f7824 */ /* 0x000fe200078e00ff */
[----:B------:R-:W3:Y:S01]  /*8320*/  LDL R32, [R1+0x40] ;  /* 0x0000400001207983 */ /* 0x000ee20000100800 */
[----:B-1----:R-:W-:Y:S01]  /*8330*/  SEL R11, R9, RZ, !P1 ;  /* 0x000000ff090b7207 */ /* 0x002fe20004800000 */
[----:B----4-:R-:W-:Y:S01]  /*8340*/  IMAD.X R9, R4, 0x1, R26, P6 ;  /* 0x0000000104097824 */ /* 0x010fe200030e061a */
[-C--:B------:R-:W-:Y:S01]  /*8350*/  LEA R10, P2, R27, R2.reuse, 0x2 ;  /* 0x000000021b0a7211 */ /* 0x080fe200078410ff */
[----:B------:R-:W4:Y:S04]  /*8360*/  LDL R26, [R1+0x108] ;  /* 0x00010800011a7983 */ /* 0x000f280000100800 */
[----:B------:R-:W4:Y:S04]  /*8370*/  LDL R27, [R1+0x128] ;  /* 0x00012800011b7983 */ /* 0x000f280000100800 */
[----:B------:R1:W-:Y:S02]  /*8380*/  LDGSTS.E [R14+0x16000], desc[UR10][R8.64], P5 ;  /* 0x16000000080e7fae */ /* 0x0003e4000a9a100a */
[----:B-1----:R-:W-:-:S02]  /*8390*/  LEA R8, P5, R21, R2, 0x2 ;  /* 0x0000000215087211 */ /* 0x002fc400078a10ff */
[----:B------:R-:W4:Y:S03]  /*83a0*/  LDL R21, [R1+0x170] ;  /* 0x0001700001157983 */ /* 0x000f260000100800 */
[----:B------:R-:W-:Y:S02]  /*83b0*/  IMAD.X R9, R4, 0x1, R15, P5 ;  /* 0x0000000104097824 */ /* 0x000fe400028e060f */
[----:B------:R-:W4:Y:S01]  /*83c0*/  LDL R15, [R1+0x118] ;  /* 0x00011800010f7983 */ /* 0x000f220000100800 */
[----:B------:R-:W-:Y:S02]  /*83d0*/  ISETP.NE.U32.AND P4, PT, R12, RZ, PT ;  /* 0x000000ff0c00720c */ /* 0x000fe40003f85070 */
[----:B------:R-:W-:Y:S02]  /*83e0*/  SEL R12, RZ, 0x4, !P3 ;  /* 0x00000004ff0c7807 */ /* 0x000fe40005800000 */
[----:B------:R-:W-:-:S02]  /*83f0*/  ISETP.NE.U32.AND P3, PT, R11, RZ, PT ;  /* 0x000000ff0b00720c */ /* 0x000fc40003f65070 */
[----:B------:R-:W-:Y:S01]  /*8400*/  SEL R12, R12, RZ, !P1 ;  /* 0x000000ff0c0c7207 */ /* 0x000fe20004800000 */
[----:B------:R-:W-:Y:S01]  /*8410*/  IMAD.X R11, R4, 0x1, R25, P2 ;  /* 0x00000001040b7824 */ /* 0x000fe200010e0619 */
[----:B------:R-:W-:Y:S01]  /*8420*/  ISETP.GT.AND P6, PT, R3, 0x3c, PT ;  /* 0x0000003c0300780c */ /* 0x000fe20003fc4270 */
[----:B------:R-:W-:Y:S01]  /*8430*/  IMAD.SHL.U32 R109, R109, 0x4, RZ ;  /* 0x000000046d6d7824 */ /* 0x000fe200078e00ff */
[----:B------:R-:W-:Y:S01]  /*8440*/  ISETP.NE.U32.AND P2, PT, R12, RZ, PT ;  /* 0x000000ff0c00720c */ /* 0x000fe20003f45070 */
[----:B------:R-:W4:Y:S01]  /*8450*/  LDL R25, [R1+0x138] ;  /* 0x0001380001197983 */ /* 0x000f220000100800 */
[----:B------:R-:W-:-:S03]  /*8460*/  SEL R12, RZ, 0x4, !P6 ;  /* 0x00000004ff0c7807 */ /* 0x000fc60007000000 */
[----:B------:R1:W-:Y:S01]  /*8470*/  LDGSTS.E [R14+0x18000], desc[UR10][R10.64], P4 ;  /* 0x180000000a0e7fae */ /* 0x0003e2000a1a100a */
[----:B------:R-:W-:Y:S02]  /*8480*/  ISETP.GT.AND P4, PT, R3, 0x1, PT ;  /* 0x000000010300780c */ /* 0x000fe40003f84270 */
[----:B------:R-:W-:Y:S01]  /*8490*/  SEL R12, R12, RZ, !P1 ;  /* 0x000000ff0c0c7207 */ /* 0x000fe20004800000 */
[----:B------:R2:W-:Y:S01]  /*84a0*/  LDGSTS.E [R14+0x1a000], desc[UR10][R8.64], P3 ;  /* 0x1a000000080e7fae */ /* 0x0005e200099a100a */
[----:B-1----:R-:W-:Y:S02]  /*84b0*/  SEL R11, RZ, 0x4, !P4 ;  /* 0x00000004ff0b7807 */ /* 0x002fe40006000000 */
[----:B------:R-:W-:Y:S02]  /*84c0*/  ISETP.NE.U32.AND P4, PT, R12, RZ, PT ;  /* 0x000000ff0c00720c */ /* 0x000fe40003f85070 */
[-C--:B------:R-:W-:Y:S02]  /*84d0*/  LEA R10, P6, R20, R2.reuse, 0x2 ;  /* 0x00000002140a7211 */ /* 0x080fe400078c10ff */
[----:B------:R-:W4:Y:S01]  /*84e0*/  LDL R20, [R1+0x168] ;  /* 0x0001680001147983 */ /* 0x000f220000100800 */
[----:B--2---:R-:W-:-:S02]  /*84f0*/  LEA R12, P5, R13, R2, 0x2 ;  /* 0x000000020d0c7211 */ /* 0x004fc400078a10ff */
[----:B------:R-:W-:Y:S01]  /*8500*/  SEL R13, R11, RZ, !P1 ;  /* 0x000000ff0b0d7207 */ /* 0x000fe20004800000 */
[----:B------:R-:W-:Y:S02]  /*8510*/  IMAD.X R11, R4, 0x1, R24, P6 ;  /* 0x00000001040b7824 */ /* 0x000fe400030e0618 */
[----:B------:R-:W2:Y:S01]  /*8520*/  LDL R24, [R1+0x218] ;  /* 0x0002180001187983 */ /* 0x000ea20000100800 */
[----:B------:R-:W-:-:S03]  /*8530*/  ISETP.NE.U32.AND P3, PT, R13, RZ, PT ;  /* 0x000000ff0d00720c */ /* 0x000fc60003f65070 */
[----:B------:R-:W-:Y:S01]  /*8540*/  LDGSTS.E [R14+0x1c000], desc[UR10][R10.64], P2 ;  /* 0x1c0000000a0e7fae */ /* 0x000fe200091a100a */
[----:B---3--:R-:W-:-:S03]  /*8550*/  IMAD.X R13, R4, 0x1, R23, P5 ;  /* 0x00000001040d7824 */ /* 0x008fc600028e0617 */
[----:B------:R-:W3:Y:S04]  /*8560*/  LDL R23, [R1+0xf8] ;  /* 0x0000f80001177983 */ /* 0x000ee80000100800 */
[----:B------:R1:W-:Y:S01]  /*8570*/  LDGSTS.E [R14+0x1e000], desc[UR10][R12.64], P4 ;  /* 0x1e0000000c0e7fae */ /* 0x0003e2000a1a100a */
[----:B------:R-:W-:Y:S02]  /*8580*/  IADD3 R8, P4, PT, R22, R2, RZ ;  /* 0x0000000216087210 */ /* 0x000fe40007f9e0ff */
[----:B------:R-:W-:-:S05]  /*8590*/  LOP3.LUT R22, R109, 0x20, RZ, 0x3c, !PT ;  /* 0x000000206d167812 */ /* 0x000fca00078e3cff */
[----:B-1----:R-:W-:Y:S01]  /*85a0*/  VIADD R14, R22, UR7 ;  /* 0x00000007160e7c36 */ /* 0x002fe20008000000 */
[C---:B------:R-:W-:Y:S01]  /*85b0*/  ISETP.GT.AND P2, PT, R3.reuse, 0x5, PT ;  /* 0x000000050300780c */ /* 0x040fe20003f44270 */
[----:B------:R-:W3:Y:S01]  /*85c0*/  LDL R22, [R1+0xe8] ;  /* 0x0000e80001167983 */ /* 0x000ee20000100800 */
[----:B----4-:R-:W-:Y:S01]  /*85d0*/  IMAD.X R9, R4, 0x1, R27, P4 ;  /* 0x0000000104097824 */ /* 0x010fe200020e061b */
[----:B------:R-:W-:Y:S02]  /*85e0*/  ISETP.GT.AND P5, PT, R3, 0x9, PT ;  /* 0x000000090300780c */ /* 0x000fe40003fa4270 */
[----:B------:R-:W4:Y:S04]  /*85f0*/  LDL R13, [R1+0xc8] ;  /* 0x0000c800010d7983 */ /* 0x000f280000100800 */
[----:B------:R1:W-:Y:S01]  /*8600*/  LDGSTS.E [R14+0x800], desc[UR10][R8.64], P3 ;  /* 0x00800000080e7fae */ /* 0x0003e200099a100a */
[----:B------:R-:W-:-:S03]  /*8610*/  SEL R10, RZ, 0x4, !P2 ;  /* 0x00000004ff0a7807 */ /* 0x000fc60005000000 */
[----:B------:R-:W4:Y:S01]  /*8620*/  LDL R27, [R1+0x1b0] ;  /* 0x0001b000011b7983 */ /* 0x000f220000100800 */
[----:B-1----:R-:W-:-:S03]  /*8630*/  LEA R8, P6, R21, R2, 0x2 ;  /* 0x0000000215087211 */ /* 0x002fc600078c10ff */
[----:B------:R-:W4:Y:S02]  /*8640*/  LDL R21, [R1+0x214] ;  /* 0x0002140001157983 */ /* 0x000f240000100800 */
[----:B------:R-:W-:Y:S02]  /*8650*/  IMAD.X R9, R4, 0x1, R15, P6 ;  /* 0x0000000104097824 */ /* 0x000fe400030e060f */
[----:B------:R-:W4:Y:S01]  /*8660*/  LDL R15, [R1+0xd8] ;  /* 0x0000d800010f7983 */ /* 0x000f220000100800 */
[----:B------:R-:W-:Y:S02]  /*8670*/  SEL R11, RZ, 0x4, !P5 ;  /* 0x00000004ff0b7807 */ /* 0x000fe40006800000 */
[----:B------:R-:W-:Y:S02]  /*8680*/  SEL R10, R10, RZ, !P1 ;  /* 0x000000ff0a0a7207 */ /* 0x000fe40004800000 */
[----:B------:R-:W-:Y:S02]  /*8690*/  SEL R11, R11, RZ, !P1 ;  /* 0x000000ff0b0b7207 */ /* 0x000fe40004800000 */
[----:B------:R-:W-:-:S02]  /*86a0*/  ISETP.GT.AND P2, PT, R3, 0xd, PT ;  /* 0x0000000d0300780c */ /* 0x000fc40003f44270 */
[----:B------:R-:W-:Y:S02]  /*86b0*/  ISETP.NE.U32.AND P5, PT, R10, RZ, PT ;  /* 0x000000ff0a00720c */ /* 0x000fe40003fa5070 */
[----:B------:R-:W-:Y:S02]  /*86c0*/  ISETP.NE.U32.AND P4, PT, R11, RZ, PT ;  /* 0x000000ff0b00720c */ /* 0x000fe40003f85070 */
[----:B------:R-:W-:Y:S02]  /*86d0*/  SEL R11, RZ, 0x4, !P2 ;  /* 0x00000004ff0b7807 */ /* 0x000fe40005000000 */
[----:B------:R-:W-:Y:S02]  /*86e0*/  ISETP.GT.AND P2, PT, R3, 0x11, PT ;  /* 0x000000110300780c */ /* 0x000fe40003f44270 */
[----:B------:R-:W-:Y:S02]  /*86f0*/  SEL R11, R11, RZ, !P1 ;  /* 0x000000ff0b0b7207 */ /* 0x000fe40004800000 */
[----:B------:R-:W-:-:S02]  /*8700*/  SEL R12, RZ, 0x4, !P2 ;  /* 0x00000004ff0c7807 */ /* 0x000fc40005000000 */
[----:B------:R-:W-:Y:S01]  /*8710*/  ISETP.NE.U32.AND P2, PT, R11, RZ, PT ;  /* 0x000000ff0b00720c */ /* 0x000fe20003f45070 */
[----:B------:R1:W-:Y:S01]  /*8720*/  LDGSTS.E [R14+0x2800], desc[UR10][R8.64], P5 ;  /* 0x02800000080e7fae */ /* 0x0003e2000a9a100a */
[----:B------:R-:W-:Y:S02]  /*8730*/  ISETP.GT.AND P6, PT, R3, 0x15, PT ;  /* 0x000000150300780c */ /* 0x000fe40003fc4270 */
[----:B------:R-:W-:Y:S02]  /*8740*/  LEA R10, P3, R20, R2, 0x2 ;  /* 0x00000002140a7211 */ /* 0x000fe400078610ff */
[----:B------:R-:W4:Y:S03]  /*8750*/  LDL R20, [R1+0x210] ;  /* 0x0002100001147983 */ /* 0x000f260000100800 */
[----:B------:R-:W-:Y:S01]  /*8760*/  IMAD.X R11, R4, 0x1, R26, P3 ;  /* 0x00000001040b7824 */ /* 0x000fe200018e061a */
[----:B-1----:R-:W-:Y:S01]  /*8770*/  SEL R9, RZ, 0x4, !P6 ;  /* 0x00000004ff097807 */ /* 0x002fe20007000000 */
[----:B------:R-:W4:Y:S01]  /*8780*/  LDL R26, [R1+0x1a4] ;  /* 0x0001a400011a7983 */ /* 0x000f220000100800 */
[----:B------:R-:W-:-:S03]  /*8790*/  SEL R12, R12, RZ, !P1 ;  /* 0x000000ff0c0c7207 */ /* 0x000fc60004800000 */
[----:B------:R1:W-:Y:S01]  /*87a0*/  LDGSTS.E [R14+0x4800], desc[UR10][R10.64], P4 ;  /* 0x048000000a0e7fae */ /* 0x0003e2000a1a100a */
[----:B------:R-:W-:Y:S02]  /*87b0*/  ISETP.GT.AND P4, PT, R3, 0x19, PT ;  /* 0x000000190300780c */ /* 0x000fe40003f84270 */
[----:B------:R-:W-:Y:S02]  /*87c0*/  ISETP.NE.U32.AND P3, PT, R12, RZ, PT ;  /* 0x000000ff0c00720c */ /* 0x000fe40003f65070 */
[----:B------:R-:W-:Y:S02]  /*87d0*/  SEL R12, RZ, 0x4, !P4 ;  /* 0x00000004ff0c7807 */ /* 0x000fe40006000000 */
[----:B-1----:R-:W-:-:S04]  /*87e0*/  SEL R11, R9, RZ, !P1 ;  /* 0x000000ff090b7207 */ /* 0x002fc80004800000 */
[----:B------:R-:W-:Y:S02]  /*87f0*/  ISETP.NE.U32.AND P4, PT, R11, RZ, PT ;  /* 0x000000ff0b00720c */ /* 0x000fe40003f85070 */
[-C--:B------:R-:W-:Y:S02]  /*8800*/  LEA R8, P5, R25, R2.reuse, 0x2 ;  /* 0x0000000219087211 */ /* 0x080fe400078a10ff */
[----:B------:R-:W4:Y:S01]  /*8810*/  LDL R25, [R1+0x20c] ;  /* 0x00020c0001197983 */ /* 0x000f220000100800 */
[----:B--2---:R-:W-:-:S03]  /*8820*/  LEA R10, P6, R24, R2, 0x2 ;  /* 0x00000002180a7211 */ /* 0x004fc600078c10ff */
[----:B------:R-:W2:Y:S01]  /*8830*/  LDL R24, [R1+0x1d4] ;  /* 0x0001d40001187983 */ /* 0x000ea20000100800 */
[C---:B---3--:R-:W-:Y:S01]  /*8840*/  IMAD.X R9, R4.reuse, 0x1, R23, P5 ;  /* 0x0000000104097824 */ /* 0x048fe200028e0617 */
[----:B------:R-:W-:Y:S02]  /*8850*/  ISETP.GT.AND P5, PT, R3, 0x1d, PT ;  /* 0x0000001d0300780c */ /* 0x000fe40003fa4270 */
[----:B------:R-:W3:Y:S04]  /*8860*/  LDL R23, [R1+0xb8] ;  /* 0x0000b80001177983 */ /* 0x000ee80000100800 */
[----:B------:R1:W-:Y:S01]  /*8870*/  LDGSTS.E [R14+0x6800], desc[UR10][R8.64], P2 ;  /* 0x06800000080e7fae */ /* 0x0003e200091a100a */
[----:B------:R-:W-:-:S03]  /*8880*/  IMAD.X R11, R4, 0x1, R22, P6 ;  /* 0x00000001040b7824 */ /* 0x000fc600030e0616 */
[----:B------:R-:W3:Y:S01]  /*8890*/  LDL R22, [R1+0xa8] ;  /* 0x0000a80001167983 */ /* 0x000ee20000100800 */
[----:B-1----:R-:W-:-:S03]  /*88a0*/  SEL R9, RZ, 0x4, !P5 ;  /* 0x00000004ff097807 */ /* 0x002fc60006800000 */
[----:B------:R1:W-:Y:S02]  /*88b0*/  LDGSTS.E [R14+0x8800], desc[UR10][R10.64], P3 ;  /* 0x088000000a0e7fae */ /* 0x0003e400099a100a */
[----:B-1----:R-:W-:Y:S02]  /*88c0*/  SEL R11, R9, RZ, !P1 ;  /* 0x000000ff090b7207 */ /* 0x002fe40004800000 */
[----:B----4-:R-:W-:Y:S02]  /*88d0*/  LEA R8, P5, R21, R2, 0x2 ;  /* 0x0000000215087211 */ /* 0x010fe400078a10ff */
[----:B------:R-:W4:Y:S03]  /*88e0*/  LDL R21, [R1+0x1c8] ;  /* 0x0001c80001157983 */ /* 0x000f260000100800 */
[----:B------:R-:W-:Y:S02]  /*88f0*/  IMAD.X R9, R4, 0x1, R15, P5 ;  /* 0x0000000104097824 */ /* 0x000fe400028e060f */
[----:B------:R-:W4:Y:S01]  /*8900*/  LDL R15, [R1+0x98] ;  /* 0x00009800010f7983 */ /* 0x000f220000100800 */
[----:B------:R-:W-:-:S02]  /*8910*/  SEL R12, R12, RZ, !P1 ;  /* 0x000000ff0c0c7207 */ /* 0x000fc40004800000 */
[----:B------:R-:W-:Y:S01]  /*8920*/  ISETP.GT.AND P3, PT, R3, 0x21, PT ;  /* 0x000000210300780c */ /* 0x000fe20003f64270 */
[----:B------:R1:W-:Y:S01]  /*8930*/  LDGSTS.E [R14+0xa800], desc[UR10][R8.64], P4 ;  /* 0x0a800000080e7fae */ /* 0x0003e2000a1a100a */
[----:B------:R-:W-:Y:S02]  /*8940*/  ISETP.NE.U32.AND P2, PT, R12, RZ, PT ;  /* 0x000000ff0c00720c */ /* 0x000fe40003f45070 */
[----:B------:R-:W-:Y:S02]  /*8950*/  SEL R12, RZ, 0x4, !P3 ;  /* 0x00000004ff0c7807 */ /* 0x000fe40005800000 */
[----:B------:R-:W-:Y:S02]  /*8960*/  ISETP.NE.U32.AND P3, PT, R11, RZ, PT ;  /* 0x000000ff0b00720c */ /* 0x000fe40003f65070 */
[----:B------:R-:W-:Y:S02]  /*8970*/  ISETP.GT.AND P5, PT, R3, 0x25, PT ;  /* 0x000000250300780c */ /* 0x000fe40003fa4270 */
[----:B------:R-:W-:-:S02]  /*8980*/  SEL R12, R12, RZ, !P1 ;  /* 0x000000ff0c0c7207 */ /* 0x000fc40004800000 */
[----:B-1----:R-:W-:Y:S02]  /*8990*/  SEL R9, RZ, 0x4, !P5 ;  /* 0x00000004ff097807 */ /* 0x002fe40006800000 */
[----:B------:R-:W-:Y:S02]  /*89a0*/  ISETP.NE.U32.AND P4, PT, R12, RZ, PT ;  /* 0x000000ff0c00720c */ /* 0x000fe40003f85070 */
[----:B------:R-:W-:Y:S02]  /*89b0*/  LEA R10, P6, R20, R2, 0x2 ;  /* 0x00000002140a7211 */ /* 0x000fe400078c10ff */
[----:B------:R-:W4:Y:S03]  /*89c0*/  LDL R20, [R1+0x1bc] ;  /* 0x0001bc0001147983 */ /* 0x000f260000100800 */
[----:B------:R-:W-:Y:S02]  /*89d0*/  IMAD.X R11, R4, 0x1, R13, P6 ;  /* 0x00000001040b7824 */ /* 0x000fe400030e060d */
[----:B------:R-:W4:Y:S04]  /*89e0*/  LDL R13, [R1+0x88] ;  /* 0x00008800010d7983 */ /* 0x000f280000100800 */
[----:B------:R1:W-:Y:S01]  /*89f0*/  LDGSTS.E [R14+0xc800], desc[UR10][R10.64], P2 ;  /* 0x0c8000000a0e7fae */ /* 0x0003e200091a100a */
[----:B------:R-:W-:-:S04]  /*8a00*/  ISETP.GT.AND P2, PT, R3, 0x29, PT ;  /* 0x000000290300780c */ /* 0x000fc80003f44270 */
[----:B------:R-:W-:Y:S02]  /*8a10*/  SEL R12, RZ, 0x4, !P2 ;  /* 0x00000004ff0c7807 */ /* 0x000fe40005000000 */
[----:B-1----:R-:W-:-:S04]  /*8a20*/  SEL R11, R9, RZ, !P1 ;  /* 0x000000ff090b7207 */ /* 0x002fc80004800000 */
[----:B------:R-:W-:Y:S02]  /*8a30*/  ISETP.NE.U32.AND P2, PT, R11, RZ, PT ;  /* 0x000000ff0b00720c */ /* 0x000fe40003f45070 */
[-C--:B------:R-:W-:Y:S02]  /*8a40*/  LEA R8, P5, R25, R2.reuse, 0x2 ;  /* 0x0000000219087211 */ /* 0x080fe400078a10ff */
[----:B------:R-:W4:Y:S01]  /*8a50*/  LDL R25, [R1+0x68] ;  /* 0x0000680001197983 */ /* 0x000f220000100800 */
[----:B--2---:R-:W-:Y:S02]  /*8a60*/  LEA R10, P6, R24, R2, 0x2 ;  /* 0x00000002180a7211 */ /* 0x004fe400078c10ff */
[----:B------:R-:W-:Y:S01]  /*8a70*/  SEL R12, R12, RZ, !P1 ;  /* 0x000000ff0c0c7207 */ /* 0x000fe20004800000 */
[----:B------:R-:W2:Y:S01]  /*8a80*/  LDL R24, [R1+0x48] ;  /* 0x0000480001187983 */ /* 0x000ea20000100800 */
[----:B---3--:R-:W-:Y:S01]  /*8a90*/  IMAD.X R9, R4, 0x1, R23, P5 ;  /* 0x0000000104097824 */ /* 0x008fe200028e0617 */
[----:B------:R-:W-:-:S02]  /*8aa0*/  ISETP.GT.AND P5, PT, R3, 0x2d, PT ;  /* 0x0000002d0300780c */ /* 0x000fc40003fa4270 */
[----:B------:R-:W3:Y:S04]  /*8ab0*/  LDL R23, [R1+0x34] ;  /* 0x0000340001177983 */ /* 0x000ee80000100800 */
[----:B------:R1:W-:Y:S01]  /*8ac0*/  LDGSTS.E [R14+0xe800], desc[UR10][R8.64], P3 ;  /* 0x0e800000080e7fae */ /* 0x0003e200099a100a */
[----:B------:R-:W-:-:S03]  /*8ad0*/  IMAD.X R11, R4, 0x1, R22, P6 ;  /* 0x00000001040b7824 */ /* 0x000fc600030e0616 */
[----:B------:R-:W2:Y:S01]  /*8ae0*/  LDL R22, [R1+0x78] ;  /* 0x0000780001167983 */ /* 0x000ea20000100800 */
[----:B-1----:R-:W-:-:S03]  /*8af0*/  SEL R9, RZ, 0x4, !P5 ;  /* 0x00000004ff097807 */ /* 0x002fc60006800000 */
[----:B------:R1:W-:Y:S02]  /*8b00*/  LDGSTS.E [R14+0x10800], desc[UR10][R10.64], P4 ;  /* 0x108000000a0e7fae */ /* 0x0003e4000a1a100a */
[----:B-1----:R-:W-:Y:S02]  /*8b10*/  SEL R11, R9, RZ, !P1 ;  /* 0x000000ff090b7207 */ /* 0x002fe40004800000 */
[----:B----4-:R-:W-:Y:S02]  /*8b20*/  LEA R8, P6, R21, R2, 0x2 ;  /* 0x0000000215087211 */ /* 0x010fe400078c10ff */
[----:B------:R-:W4:Y:S03]  /*8b30*/  LDL R21, [R1+0x198] ;  /* 0x0001980001157983 */ /* 0x000f260000100800 */
[----:B------:R-:W-:Y:S02]  /*8b40*/  IMAD.X R9, R4, 0x1, R15, P6 ;  /* 0x0000000104097824 */ /* 0x000fe400030e060f */
[----:B------:R-:W3:Y:S01]  /*8b50*/  LDL R15, [R1+0x58] ;  /* 0x00005800010f7983 */ /* 0x000ee20000100800 */
[----:B------:R-:W-:-:S02]  /*8b60*/  ISETP.GT.AND P4, PT, R3, 0x31, PT ;  /* 0x000000310300780c */ /* 0x000fc40003f84270 */
[----:B------:R-:W-:Y:S01]  /*8b70*/  ISETP.NE.U32.AND P3, PT, R12, RZ, PT ;  /* 0x000000ff0c00720c */ /* 0x000fe20003f65070 */
[----:B------:R1:W-:Y:S01]  /*8b80*/  LDGSTS.E [R14+0x12800], desc[UR10][R8.64], P2 ;  /* 0x12800000080e7fae */ /* 0x0003e200091a100a */
[----:B------:R-:W-:Y:S02]  /*8b90*/  SEL R12, RZ, 0x4, !P4 ;  /* 0x00000004ff0c7807 */ /* 0x000fe40006000000 */
[----:B------:R-:W-:Y:S02]  /*8ba0*/  ISETP.NE.U32.AND P4, PT, R11, RZ, PT ;  /* 0x000000ff0b00720c */ /* 0x000fe40003f85070 */
[----:B------:R-:W-:-:S04]  /*8bb0*/  ISETP.GT.AND P6, PT, R3, 0x35, PT ;  /* 0x000000350300780c */ /* 0x000fc80003fc4270 */
[----:B-1----:R-:W-:Y:S02]  /*8bc0*/  SEL R9, RZ, 0x4, !P6 ;  /* 0x00000004ff097807 */ /* 0x002fe40007000000 */
[-C--:B------:R-:W-:Y:S02]  /*8bd0*/  LEA R8, P6, R27, R2.reuse, 0x2 ;  /* 0x000000021b087211 */ /* 0x080fe400078c10ff */
[----:B------:R-:W-:Y:S01]  /*8be0*/  LEA R10, P5, R20, R2, 0x2 ;  /* 0x00000002140a7211 */ /* 0x000fe200078a10ff */
[----:B------:R-:W3:Y:S04]  /*8bf0*/  LDL R27, [R1+0x124] ;  /* 0x00012400011b7983 */ /* 0x000ee80000100800 */
[----:B------:R-:W3:Y:S01]  /*8c00*/  LDL R20, [R1+0x18c] ;  /* 0x00018c0001147983 */ /* 0x000ee20000100800 */
[----:B------:R-:W-:-:S03]  /*8c10*/  IMAD.X R11, R4, 0x1, R13, P5 ;  /* 0x00000001040b7824 */ /* 0x000fc600028e060d */
[----:B------:R-:W3:Y:S01]  /*8c20*/  LDL R13, [R1+0x180] ;  /* 0x00018000010d7983 */ /* 0x000ee20000100800 */
[----:B------:R-:W-:-:S03]  /*8c30*/  SEL R12, R12, RZ, !P1 ;  /* 0x000000ff0c0c7207 */ /* 0x000fc60004800000 */
[----:B------:R1:W-:Y:S01]  /*8c40*/  LDGSTS.E [R14+0x14800], desc[UR10][R10.64], P3 ;  /* 0x148000000a0e7fae */ /* 0x0003e200099a100a */
[----:B------:R-:W-:Y:S02]  /*8c50*/  ISETP.NE.U32.AND P5, PT, R12, RZ, PT ;  /* 0x000000ff0c00720c */ /* 0x000fe40003fa5070 */
[----:B------:R-:W-:Y:S02]  /*8c60*/  ISETP.GT.AND P3, PT, R3, 0x39, PT ;  /* 0x000000390300780c */ /* 0x000fe40003f64270 */
[----:B-1----:R-:W-:Y:S02]  /*8c70*/  SEL R11, R9, RZ, !P1 ;  /* 0x000000ff090b7207 */ /* 0x002fe40004800000 */
[----:B------:R-:W-:Y:S02]  /*8c80*/  LEA R10, P2, R26, R2, 0x2 ;  /* 0x000000021a0a7211 */ /* 0x000fe400078410ff */
[----:B------:R-:W-:Y:S01]  /*8c90*/  SEL R12, RZ, 0x4, !P3 ;  /* 0x00000004ff0c7807 */ /* 0x000fe20005800000 */
[----:B------:R-:W3:Y:S01]  /*8ca0*/  LDL R26, [R1+0x104] ;  /* 0x00010400011a7983 */ /* 0x000ee20000100800 */
[----:B------:R-:W-:Y:S01]  /*8cb0*/  ISETP.NE.U32.AND P3, PT, R11, RZ, PT ;  /* 0x000000ff0b00720c */ /* 0x000fe20003f65070 */
[----:B------:R-:W-:-:S02]  /*8cc0*/  IMAD.X R11, R4, 0x1, R25, P2 ;  /* 0x00000001040b7824 */ /* 0x000fc400010e0619 */
[----:B--2---:R-:W-:Y:S01]  /*8cd0*/  IMAD.X R9, R4, 0x1, R22, P6 ;  /* 0x0000000104097824 */ /* 0x004fe200030e0616 */
[----:B------:R-:W-:Y:S01]  /*8ce0*/  SEL R12, R12, RZ, !P1 ;  /* 0x000000ff0c0c7207 */ /* 0x000fe20004800000 */
[----:B------:R-:W2:Y:S04]  /*8cf0*/  LDL R22, [R1+0x144] ;  /* 0x0001440001167983 */ /* 0x000ea80000100800 */
[----:B------:R4:W-:Y:S04]  /*8d00*/  LDGSTS.E [R14+0x16800], desc[UR10][R8.64], P4 ;  /* 0x16800000080e7fae */ /* 0x0009e8000a1a100a */
[----:B------:R1:W-:Y:S01]  /*8d10*/  LDGSTS.E [R14+0x18800], desc[UR10][R10.64], P5 ;  /* 0x188000000a0e7fae */ /* 0x0003e2000a9a100a */
[----:B------:R-:W-:-:S03]  /*8d20*/  IMAD.SHL.U32 R110, R110, 0x4, RZ ;  /* 0x000000046e6e7824 */ /* 0x000fc600078e00ff */
[----:B------:R-:W2:Y:S01]  /*8d30*/  LDL R25, [R1+0x1fc] ;  /* 0x0001fc0001197983 */ /* 0x000ea20000100800 */
[----:B----4-:R-:W-:-:S03]  /*8d40*/  LEA R8, P5, R21, R2, 0x2 ;  /* 0x0000000215087211 */ /* 0x010fc600078a10ff */
[----:B------:R-:W4:Y:S02]  /*8d50*/  LDL R21, [R1+0x140] ;  /* 0x0001400001157983 */ /* 0x000f240000100800 */
[----:B---3--:R-:W-:Y:S02]  /*8d60*/  IMAD.X R9, R4, 0x1, R15, P5 ;  /* 0x0000000104097824 */ /* 0x008fe400028e060f */
[----:B------:R-:W3:Y:S01]  /*8d70*/  LDL R15, [R1+0x114] ;  /* 0x00011400010f7983 */ /* 0x000ee20000100800 */
[C---:B------:R-:W-:Y:S02]  /*8d80*/  ISETP.GT.AND P6, PT, R3.reuse, 0x3d, PT ;  /* 0x0000003d0300780c */ /* 0x040fe40003fc4270 */
[----:B------:R-:W-:Y:S01]  /*8d90*/  ISETP.NE.U32.AND P2, PT, R12, RZ, PT ;  /* 0x000000ff0c00720c */ /* 0x000fe20003f45070 */
[----:B------:R2:W-:Y:S01]  /*8da0*/  LDGSTS.E [R14+0x1a800], desc[UR10][R8.64], P3 ;  /* 0x1a800000080e7fae */ /* 0x0005e200099a100a */
[----:B------:R-:W-:Y:S02]  /*8db0*/  SEL R12, RZ, 0x4, !P6 ;  /* 0x00000004ff0c7807 */ /* 0x000fe40007000000 */
[----:B------:R-:W-:-:S02]  /*8dc0*/  ISETP.GT.AND P4, PT, R3, 0x2, PT ;  /* 0x000000020300780c */ /* 0x000fc40003f84270 */
[----:B------:R-:W-:Y:S02]  /*8dd0*/  SEL R12, R12, RZ, !P1 ;  /* 0x000000ff0c0c7207 */ /* 0x000fe40004800000 */
[----:B-1----:R-:W-:Y:S02]  /*8de0*/  SEL R11, RZ, 0x4, !P4 ;  /* 0x00000004ff0b7807 */ /* 0x002fe40006000000 */
[----:B------:R-:W-:Y:S02]  /*8df0*/  ISETP.NE.U32.AND P4, PT, R12, RZ, PT ;  /* 0x000000ff0c00720c */ /* 0x000fe40003f85070 */
[-C--:B------:R-:W-:Y:S02]  /*8e00*/  LEA R10, P6, R20, R2.reuse, 0x2 ;  /* 0x00000002140a7211 */ /* 0x080fe400078c10ff */
[----:B------:R-:W3:Y:S01]  /*8e10*/  LDL R20, [R1+0x13c] ;  /* 0x00013c0001147983 */ /* 0x000ee20000100800 */
[----:B------:R-:W-:Y:S02]  /*8e20*/  LEA R12, P5, R13, R2, 0x2 ;  /* 0x000000020d0c7211 */ /* 0x000fe400078a10ff */
[----:B------:R-:W-:Y:S01]  /*8e30*/  SEL R13, R11, RZ, !P1 ;  /* 0x000000ff0b0d7207 */ /* 0x000fe20004800000 */
[----:B------:R-:W-:-:S02]  /*8e40*/  IMAD.X R11, R4, 0x1, R24, P6 ;  /* 0x00000001040b7824 */ /* 0x000fc400030e0618 */
[----:B------:R-:W3:Y:S01]  /*8e50*/  LDL R24, [R1+0x1f4] ;  /* 0x0001f40001187983 */ /* 0x000ee20000100800 */
[----:B------:R-:W-:Y:S01]  /*8e60*/  ISETP.NE.U32.AND P3, PT, R13, RZ, PT ;  /* 0x000000ff0d00720c */ /* 0x000fe20003f65070 */
[----:B------:R-:W-:Y:S02]  /*8e70*/  IMAD.X R13, R4, 0x1, R23, P5 ;  /* 0x00000001040d7824 */ /* 0x000fe400028e0617 */
[----:B------:R-:W-:Y:S04]  /*8e80*/  LDGSTS.E [R14+0x1c800], desc[UR10][R10.64], P2 ;  /* 0x1c8000000a0e7fae */ /* 0x000fe800091a100a */
[----:B------:R1:W-:Y:S04]  /*8e90*/  LDGSTS.E [R14+0x1e800], desc[UR10][R12.64], P4 ;  /* 0x1e8000000c0e7fae */ /* 0x0003e8000a1a100a */
[----:B------:R-:W3:Y:S01]  /*8ea0*/  LDL R23, [R1+0xf4] ;  /* 0x0000f40001177983 */ /* 0x000ee20000100800 */
[----:B------:R-:W-:-:S02]  /*8eb0*/  ISETP.GT.AND P2, PT, R3, 0x6, PT ;  /* 0x000000060300780c */ /* 0x000fc40003f44270 */
[----:B------:R-:W-:Y:S01]  /*8ec0*/  ISETP.GT.AND P5, PT, R3, 0xa, PT ;  /* 0x0000000a0300780c */ /* 0x000fe20003fa4270 */
[----:B------:R-:W3:Y:S01]  /*8ed0*/  LDL R13, [R1+0xc4] ;  /* 0x0000c400010d7983 */ /* 0x000ee20000100800 */
[----:B--2---:R-:W-:Y:S02]  /*8ee0*/  LEA R8, P4, R22, R2, 0x2 ;  /* 0x0000000216087211 */ /* 0x004fe400078810ff */
[----:B------:R-:W-:-:S05]  /*8ef0*/  LOP3.LUT R22, R110, 0x40, RZ, 0x3c, !PT ;  /* 0x000000406e167812 */ /* 0x000fca00078e3cff */
[----:B-1----:R-:W-:Y:S02]  /*8f00*/  VIADD R14, R22, UR7 ;  /* 0x00000007160e7c36 */ /* 0x002fe40008000000 */
[----:B------:R-:W2:Y:S01]  /*8f10*/  LDL R22, [R1+0xe4] ;  /* 0x0000e40001167983 */ /* 0x000ea20000100800 */
[----:B------:R-:W-:Y:S01]  /*8f20*/  IMAD.X R9, R4, 0x1, R27, P4 ;  /* 0x0000000104097824 */ /* 0x000fe200020e061b */
[----:B------:R-:W-:Y:S02]  /*8f30*/  SEL R10, RZ, 0x4, !P2 ;  /* 0x00000004ff0a7807 */ /* 0x000fe40005000000 */
[----:B------:R-:W-:Y:S01]  /*8f40*/  SEL R11, RZ, 0x4, !P5 ;  /* 0x00000004ff0b7807 */ /* 0x000fe20006800000 */
[----:B------:R-:W2:Y:S04]  /*8f50*/  LDL R27, [R1+0x1ac] ;  /* 0x0001ac00011b7983 */ /* 0x000ea80000100800 */
[----:B------:R4:W-:Y:S02]  /*8f60*/  LDGSTS.E [R14+0x1000], desc[UR10][R8.64], P3 ;  /* 0x01000000080e7fae */ /* 0x0009e400099a100a */
[----:B----4-:R-:W-:-:S02]  /*8f70*/  LEA R8, P6, R21, R2, 0x2 ;  /* 0x0000000215087211 */ /* 0x010fc400078c10ff */
[----:B------:R-:W4:Y:S03]  /*8f80*/  LDL R21, [R1+0x1ec] ;  /* 0x0001ec0001157983 */ /* 0x000f260000100800 */
[----:B---3--:R-:W-:Y:S02]  /*8f90*/  IMAD.X R9, R4, 0x1, R15, P6 ;  /* 0x0000000104097824 */ /* 0x008fe400030e060f */
[----:B------:R-:W3:Y:S01]  /*8fa0*/  LDL R15, [R1+0xd4] ;  /* 0x0000d400010f7983 */ /* 0x000ee20000100800 */
        /* <DEDUP_REMOVED lines=13> */
[----:B------:R-:W3:Y:S03]  /*9080*/  LDL R20, [R1+0x1e4] ;  /* 0x0001e40001147983 */ /* 0x000ee60000100800 */
[----:B------:R-:W-:Y:S01]  /*9090*/  IMAD.X R11, R4, 0x1, R26, P3 ;  /* 0x00000001040b7824 */ /* 0x000fe200018e061a */
[----:B-1----:R-:W-:Y:S01]  /*90a0*/  SEL R9, RZ, 0x4, !P6 ;  /* 0x00000004ff097807 */ /* 0x002fe20007000000 */
[----:B------:R-:W3:Y:S01]  /*90b0*/  LDL R26, [R1+0x1a0] ;  /* 0x0001a000011a7983 */ /* 0x000ee20000100800 */
[----:B------:R-:W-:-:S03]  /*90c0*/  SEL R12, R12, RZ, !P1 ;  /* 0x000000ff0c0c7207 */ /* 0x000fc60004800000 */
[----:B------:R1:W-:Y:S01]  /*90d0*/  LDGSTS.E [R14+0x5000], desc[UR10][R10.64], P4 ;  /* 0x050000000a0e7fae */ /* 0x0003e2000a1a100a */
[----:B------:R-:W-:Y:S02]  /*90e0*/  ISETP.GT.AND P4, PT, R3, 0x1a, PT ;  /* 0x0000001a0300780c */ /* 0x000fe40003f84270 */
[----:B------:R-:W-:Y:S02]  /*90f0*/  ISETP.NE.U32.AND P3, PT, R12, RZ, PT ;  /* 0x000000ff0c00720c */ /* 0x000fe40003f65070 */
[----:B------:R-:W-:Y:S02]  /*9100*/  SEL R12, RZ, 0x4, !P4 ;  /* 0x00000004ff0c7807 */ /* 0x000fe40006000000 */
[----:B-1----:R-:W-:Y:S02]  /*9110*/  SEL R11, R9, RZ, !P1 ;  /* 0x000000ff090b7207 */ /* 0x002fe40004800000 */
[----:B------:R-:W-:Y:S02]  /*9120*/  LEA R10, P6, R24, R2, 0x2 ;  /* 0x00000002180a7211 */ /* 0x000fe400078c10ff */
[----:B------:R-:W3:Y:S01]  /*9130*/  LDL R24, [R1+0x1d0] ;  /* 0x0001d00001187983 */ /* 0x000ee20000100800 */
[----:B------:R-:W-:-:S02]  /*9140*/  ISETP.NE.U32.AND P4, PT, R11, RZ, PT ;  /* 0x000000ff0b00720c */ /* 0x000fc40003f85070 */
[----:B------:R-:W-:Y:S02]  /*9150*/  LEA R8, P5, R25, R2, 0x2 ;  /* 0x0000000219087211 */ /* 0x000fe400078a10ff */
[----:B------:R-:W3:Y:S03]  /*9160*/  LDL R25, [R1+0x1dc] ;  /* 0x0001dc0001197983 */ /* 0x000ee60000100800 */
[C---:B------:R-:W-:Y:S01]  /*9170*/  IMAD.X R9, R4.reuse, 0x1, R23, P5 ;  /* 0x0000000104097824 */ /* 0x040fe200028e0617 */
[----:B------:R-:W-:Y:S01]  /*9180*/  ISETP.GT.AND P5, PT, R3, 0x1e, PT ;  /* 0x0000001e0300780c */ /* 0x000fe20003fa4270 */
[----:B------:R-:W3:Y:S04]  /*9190*/  LDL R23, [R1+0xb4] ;  /* 0x0000b40001177983 */ /* 0x000ee80000100800 */
[----:B------:R1:W-:Y:S02]  /*91a0*/  LDGSTS.E [R14+0x7000], desc[UR10][R8.64], P2 ;  /* 0x07000000080e7fae */ /* 0x0003e400091a100a */
[----:B-1----:R-:W-:Y:S01]  /*91b0*/  SEL R9, RZ, 0x4, !P5 ;  /* 0x00000004ff097807 */ /* 0x002fe20006800000 */
[----:B--2---:R-:W-:-:S02]  /*91c0*/  IMAD.X R11, R4, 0x1, R22, P6 ;  /* 0x00000001040b7824 */ /* 0x004fc400030e0616 */
[----:B------:R-:W2:Y:S04]  /*91d0*/  LDL R22, [R1+0xa4] ;  /* 0x0000a40001167983 */ /* 0x000ea80000100800 */
[----:B------:R1:W-:Y:S02]  /*91e0*/  LDGSTS.E [R14+0x9000], desc[UR10][R10.64], P3 ;  /* 0x090000000a0e7fae */ /* 0x0003e400099a100a */
[----:B-1----:R-:W-:Y:S02]  /*91f0*/  SEL R11, R9, RZ, !P1 ;  /* 0x000000ff090b7207 */ /* 0x002fe40004800000 */
[----:B----4-:R-:W-:Y:S02]  /*9200*/  LEA R8, P5, R21, R2, 0x2 ;  /* 0x0000000215087211 */ /* 0x010fe400078a10ff */
[----:B------:R-:W4:Y:S03]  /*9210*/  LDL R21, [R1+0x1c4] ;  /* 0x0001c40001157983 */ /* 0x000f260000100800 */
[----:B---3--:R-:W-:-:S02]  /*9220*/  IMAD.X R9, R4, 0x1, R15, P5 ;  /* 0x0000000104097824 */ /* 0x008fc400028e060f */
[----:B------:R-:W3:Y:S01]  /*9230*/  LDL R15, [R1+0x94] ;  /* 0x00009400010f7983 */ /* 0x000ee20000100800 */
[----:B------:R-:W-:Y:S02]  /*9240*/  SEL R12, R12, RZ, !P1 ;  /* 0x000000ff0c0c7207 */ /* 0x000fe40004800000 */
[----:B------:R-:W-:Y:S01]  /*9250*/  ISETP.GT.AND P3, PT, R3, 0x22, PT ;  /* 0x000000220300780c */ /* 0x000fe20003f64270 */
[----:B------:R1:W-:Y:S01]  /*9260*/  LDGSTS.E [R14+0xb000], desc[UR10][R8.64], P4 ;  /* 0x0b000000080e7fae */ /* 0x0003e2000a1a100a */
[----:B------:R-:W-:Y:S02]  /*9270*/  ISETP.NE.U32.AND P2, PT, R12, RZ, PT ;  /* 0x000000ff0c00720c */ /* 0x000fe40003f45070 */
[----:B------:R-:W-:Y:S02]  /*9280*/  SEL R12, RZ, 0x4, !P3 ;  /* 0x00000004ff0c7807 */ /* 0x000fe40005800000 */
[----:B------:R-:W-:Y:S02]  /*9290*/  ISETP.NE.U32.AND P3, PT, R11, RZ, PT ;  /* 0x000000ff0b00720c */ /* 0x000fe40003f65070 */
[----:B------:R-:W-:-:S02]  /*92a0*/  ISETP.GT.AND P5, PT, R3, 0x26, PT ;  /* 0x000000260300780c */ /* 0x000fc40003fa4270 */
[----:B------:R-:W-:Y:S02]  /*92b0*/  SEL R12, R12, RZ, !P1 ;  /* 0x000000ff0c0c7207 */ /* 0x000fe40004800000 */
[----:B-1----:R-:W-:Y:S02]  /*92c0*/  SEL R9, RZ, 0x4, !P5 ;  /* 0x00000004ff097807 */ /* 0x002fe40006800000 */
[----:B------:R-:W-:Y:S02]  /*92d0*/  LEA R10, P6, R20, R2, 0x2 ;  /* 0x00000002140a7211 */ /* 0x000fe400078c10ff */
[----:B------:R-:W3:Y:S03]  /*92e0*/  LDL R20, [R1+0x1b8] ;  /* 0x0001b80001147983 */ /* 0x000ee60000100800 */
[----:B------:R-:W-:Y:S02]  /*92f0*/  IMAD.X R11, R4, 0x1, R13, P6 ;  /* 0x00000001040b7824 */ /* 0x000fe400030e060d */
[----:B------:R-:W3:Y:S04]  /*9300*/  LDL R13, [R1+0x84] ;  /* 0x00008400010d7983 */ /* 0x000ee80000100800 */
[----:B------:R1:W-:Y:S01]  /*9310*/  LDGSTS.E [R14+0xd000], desc[UR10][R10.64], P2 ;  /* 0x0d0000000a0e7fae */ /* 0x0003e200091a100a */
[----:B------:R-:W-:-:S02]  /*9320*/  ISETP.GT.AND P2, PT, R3, 0x2a, PT ;  /* 0x0000002a0300780c */ /* 0x000fc40003f44270 */
[----:B------:R-:W-:Y:S02]  /*9330*/  ISETP.NE.U32.AND P4, PT, R12, RZ, PT ;  /* 0x000000ff0c00720c */ /* 0x000fe40003f85070 */
[----:B------:R-:W-:Y:S02]  /*9340*/  SEL R12, RZ, 0x4, !P2 ;  /* 0x00000004ff0c7807 */ /* 0x000fe40005000000 */
[----:B-1----:R-:W-:Y:S02]  /*9350*/  SEL R11, R9, RZ, !P1 ;  /* 0x000000ff090b7207 */ /* 0x002fe40004800000 */
[-C--:B------:R-:W-:Y:S02]  /*9360*/  LEA R10, P6, R24, R2.reuse, 0x2 ;  /* 0x00000002180a7211 */ /* 0x080fe400078c10ff */
[----:B------:R-:W-:Y:S01]  /*9370*/  ISETP.NE.U32.AND P2, PT, R11, RZ, PT ;  /* 0x000000ff0b00720c */ /* 0x000fe20003f45070 */
[----:B------:R-:W3:Y:S01]  /*9380*/  LDL R24, [R1+0x194] ;  /* 0x0001940001187983 */ /* 0x000ee20000100800 */
[----:B------:R-:W-:-:S03]  /*9390*/  LEA R8, P5, R25, R2, 0x2 ;  /* 0x0000000219087211 */ /* 0x000fc600078a10ff */
[----:B------:R-:W3:Y:S02]  /*93a0*/  LDL R25, [R1+0x64] ;  /* 0x0000640001197983 */ /* 0x000ee40000100800 */
        /* <DEDUP_REMOVED lines=10> */
[----:B------:R-:W-:Y:S01]  /*9450*/  SEL R12, R12, RZ, !P1 ;  /* 0x000000ff0c0c7207 */ /* 0x000fe20004800000 */
[----:B------:R-:W4:Y:S02]  /*9460*/  LDL R21, [R1+0x188] ;  /* 0x0001880001157983 */ /* 0x000f240000100800 */
[----:B---3--:R-:W-:-:S02]  /*9470*/  IMAD.X R9, R4, 0x1, R15, P6 ;  /* 0x0000000104097824 */ /* 0x008fc400030e060f */
[----:B------:R-:W3:Y:S01]  /*9480*/  LDL R15, [R1+0x54] ;  /* 0x00005400010f7983 */ /* 0x000ee20000100800 */
[----:B------:R-:W-:Y:S02]  /*9490*/  ISETP.GT.AND P4, PT, R3, 0x32, PT ;  /* 0x000000320300780c */ /* 0x000fe40003f84270 */
[----:B------:R-:W-:Y:S01]  /*94a0*/  ISETP.NE.U32.AND P3, PT, R12, RZ, PT ;  /* 0x000000ff0c00720c */ /* 0x000fe20003f65070 */
[----:B------:R1:W-:Y:S01]  /*94b0*/  LDGSTS.E [R14+0x13000], desc[UR10][R8.64], P2 ;  /* 0x13000000080e7fae */ /* 0x0003e200091a100a */
[----:B------:R-:W-:Y:S02]  /*94c0*/  SEL R12, RZ, 0x4, !P4 ;  /* 0x00000004ff0c7807 */ /* 0x000fe40006000000 */
[----:B------:R-:W-:Y:S02]  /*94d0*/  ISETP.NE.U32.AND P4, PT, R11, RZ, PT ;  /* 0x000000ff0b00720c */ /* 0x000fe40003f85070 */
[----:B------:R-:W-:Y:S02]  /*94e0*/  ISETP.GT.AND P6, PT, R3, 0x36, PT ;  /* 0x000000360300780c */ /* 0x000fe40003fc4270 */
[----:B------:R-:W-:-:S02]  /*94f0*/  SEL R12, R12, RZ, !P1 ;  /* 0x000000ff0c0c7207 */ /* 0x000fc40004800000 */
[----:B-1----:R-:W-:Y:S02]  /*9500*/  SEL R9, RZ, 0x4, !P6 ;  /* 0x00000004ff097807 */ /* 0x002fe40007000000 */
[-C--:B------:R-:W-:Y:S02]  /*9510*/  LEA R8, P6, R27, R2.reuse, 0x2 ;  /* 0x000000021b087211 */ /* 0x080fe400078c10ff */
[----:B------:R-:W4:Y:S01]  /*9520*/  LDL R27, [R1+0x120] ;  /* 0x00012000011b7983 */ /* 0x000f220000100800 */
[----:B------:R-:W-:-:S03]  /*9530*/  LEA R10, P5, R20, R2, 0x2 ;  /* 0x00000002140a7211 */ /* 0x000fc600078a10ff */
[----:B------:R-:W4:Y:S02]  /*9540*/  LDL R20, [R1+0x30] ;  /* 0x0000300001147983 */ /* 0x000f240000100800 */
[----:B------:R-:W-:Y:S02]  /*9550*/  IMAD.X R11, R4, 0x1, R13, P5 ;  /* 0x00000001040b7824 */ /* 0x000fe400028e060d */
[----:B------:R-:W4:Y:S01]  /*9560*/  LDL R13, [R1+0x17c] ;  /* 0x00017c00010d7983 */ /* 0x000f220000100800 */
[----:B------:R-:W-:-:S03]  /*9570*/  ISETP.NE.U32.AND P5, PT, R12, RZ, PT ;  /* 0x000000ff0c00720c */ /* 0x000fc60003fa5070 */
[----:B------:R1:W-:Y:S01]  /*9580*/  LDGSTS.E [R14+0x15000], desc[UR10][R10.64], P3 ;  /* 0x150000000a0e7fae */ /* 0x0003e200099a100a */
[----:B------:R-:W-:-:S04]  /*9590*/  ISETP.GT.AND P3, PT, R3, 0x3a, PT ;  /* 0x0000003a0300780c */ /* 0x000fc80003f64270 */
[----:B------:R-:W-:Y:S02]  /*95a0*/  SEL R12, RZ, 0x4, !P3 ;  /* 0x00000004ff0c7807 */ /* 0x000fe40005800000 */
[----:B-1----:R-:W-:Y:S02]  /*95b0*/  SEL R11, R9, RZ, !P1 ;  /* 0x000000ff090b7207 */ /* 0x002fe40004800000 */
[----:B------:R-:W-:Y:S02]  /*95c0*/  LEA R10, P2, R26, R2, 0x2 ;  /* 0x000000021a0a7211 */ /* 0x000fe400078410ff */
[----:B------:R-:W-:Y:S01]  /*95d0*/  ISETP.NE.U32.AND P3, PT, R11, RZ, PT ;  /* 0x000000ff0b00720c */ /* 0x000fe20003f65070 */
[----:B------:R-:W4:Y:S02]  /*95e0*/  LDL R26, [R1+0x200] ;  /* 0x00020000011a7983 */ /* 0x000f240000100800 */
[----:B------:R-:W-:Y:S01]  /*95f0*/  IMAD.X R11, R4, 0x1, R25, P2 ;  /* 0x00000001040b7824 */ /* 0x000fe200010e0619 */
[----:B------:R-:W-:Y:S01]  /*9600*/  SEL R12, R12, RZ, !P1 ;  /* 0x000000ff0c0c7207 */ /* 0x000fe20004800000 */
[----:B------:R-:W4:Y:S01]  /*9610*/  LDL R25, [R1+0x1f8] ;  /* 0x0001f80001197983 */ /* 0x000f220000100800 */
[----:B--2---:R-:W-:-:S03]  /*9620*/  IMAD.X R9, R4, 0x1, R22, P6 ;  /* 0x0000000104097824 */ /* 0x004fc600030e0616 */
[----:B------:R-:W2:Y:S04]  /*9630*/  LDL R22, [R1+0x204] ;  /* 0x0002040001167983 */ /* 0x000ea80000100800 */
[----:B------:R1:W-:Y:S04]  /*9640*/  LDGSTS.E [R14+0x17000], desc[UR10][R8.64], P4 ;  /* 0x17000000080e7fae */ /* 0x0003e8000a1a100a */
[----:B------:R4:W-:Y:S01]  /*9650*/  LDGSTS.E [R14+0x19000], desc[UR10][R10.64], P5 ;  /* 0x190000000a0e7fae */ /* 0x0009e2000a9a100a */
[----:B-1----:R-:W-:Y:S02]  /*9660*/  LEA R8, P5, R24, R2, 0x2 ;  /* 0x0000000218087211 */ /* 0x002fe400078a10ff */
[----:B------:R-:W-:Y:S01]  /*9670*/  ISETP.GT.AND P6, PT, R3, 0x3e, PT ;  /* 0x0000003e0300780c */ /* 0x000fe20003fc4270 */
[----:B------:R-:W2:Y:S02]  /*9680*/  LDL R24, [R1+0x1f0] ;  /* 0x0001f00001187983 */ /* 0x000ea40000100800 */
[----:B---3--:R-:W-:-:S02]  /*9690*/  IMAD.X R9, R4, 0x1, R15, P5 ;  /* 0x0000000104097824 */ /* 0x008fc400028e060f */
[----:B------:R-:W3:Y:S01]  /*96a0*/  LDL R15, [R1+0x110] ;  /* 0x00011000010f7983 */ /* 0x000ee20000100800 */
[----:B------:R-:W-:Y:S02]  /*96b0*/  ISETP.NE.U32.AND P2, PT, R12, RZ, PT ;  /* 0x000000ff0c00720c */ /* 0x000fe40003f45070 */
[----:B------:R-:W-:Y:S01]  /*96c0*/  SEL R12, RZ, 0x4, !P6 ;  /* 0x00000004ff0c7807 */ /* 0x000fe20007000000 */
[----:B------:R2:W-:Y:S01]  /*96d0*/  LDGSTS.E [R14+0x1b000], desc[UR10][R8.64], P3 ;  /* 0x1b000000080e7fae */ /* 0x0005e200099a100a */
[----:B------:R-:W-:Y:S02]  /*96e0*/  ISETP.GT.AND P4, PT, R3, 0x3, PT ;  /* 0x000000030300780c */ /* 0x000fe40003f84270 */
[----:B----4-:R-:W-:Y:S02]  /*96f0*/  LEA R10, P6, R21, R2, 0x2 ;  /* 0x00000002150a7211 */ /* 0x010fe400078c10ff */
[----:B------:R-:W-:Y:S01]  /*9700*/  SEL R12, R12, RZ, !P1 ;  /* 0x000000ff0c0c7207 */ /* 0x000fe20004800000 */
[----:B------:R-:W4:Y:S01]  /*9710*/  LDL R21, [R1+0x174] ;  /* 0x0001740001157983 */ /* 0x000f220000100800 */
[----:B------:R-:W-:-:S02]  /*9720*/  SEL R11, RZ, 0x4, !P4 ;  /* 0x00000004ff0b7807 */ /* 0x000fc40006000000 */
[----:B------:R-:W-:Y:S02]  /*9730*/  ISETP.NE.U32.AND P4, PT, R12, RZ, PT ;  /* 0x000000ff0c00720c */ /* 0x000fe40003f85070 */
[----:B------:R-:W-:Y:S02]  /*9740*/  LEA R12, P5, R13, R2, 0x2 ;  /* 0x000000020d0c7211 */ /* 0x000fe400078a10ff */
[----:B------:R-:W-:Y:S01]  /*9750*/  SEL R13, R11, RZ, !P1 ;  /* 0x000000ff0b0d7207 */ /* 0x000fe20004800000 */
[C---:B------:R-:W-:Y:S02]  /*9760*/  IMAD.X R11, R4.reuse, 0x1, R23, P6 ;  /* 0x00000001040b7824 */ /* 0x040fe400030e0617 */
[----:B------:R-:W4:Y:S01]  /*9770*/  LDL R23, [R1+0xf0] ;  /* 0x0000f00001177983 */ /* 0x000f220000100800 */
[----:B------:R-:W-:Y:S01]  /*9780*/  ISETP.NE.U32.AND P3, PT, R13, RZ, PT ;  /* 0x000000ff0d00720c */ /* 0x000fe20003f65070 */
[----:B------:R-:W-:Y:S02]  /*9790*/  IMAD.X R13, R4, 0x1, R20, P5 ;  /* 0x00000001040d7824 */ /* 0x000fe400028e0614 */
[----:B------:R-:W4:Y:S04]  /*97a0*/  LDL R20, [R1+0x100] ;  /* 0x0001000001147983 */ /* 0x000f280000100800 */
[----:B------:R-:W-:Y:S04]  /*97b0*/  LDGSTS.E [R14+0x1d000], desc[UR10][R10.64], P2 ;  /* 0x1d0000000a0e7fae */ /* 0x000fe800091a100a */
[----:B------:R1:W-:Y:S01]  /*97c0*/  LDGSTS.E [R14+0x1f000], desc[UR10][R12.64], P4 ;  /* 0x1f0000000c0e7fae */ /* 0x0003e2000a1a100a */
[----:B------:R-:W-:-:S02]  /*97d0*/  ISETP.GT.AND P2, PT, R3, 0x7, PT ;  /* 0x000000070300780c */ /* 0x000fc40003f44270 */
[----:B------:R-:W-:Y:S01]  /*97e0*/  ISETP.GT.AND P5, PT, R3, 0xb, PT ;  /* 0x0000000b0300780c */ /* 0x000fe20003fa4270 */
[----:B------:R-:W4:Y:S01]  /*97f0*/  LDL R13, [R1+0xd0] ;  /* 0x0000d000010d7983 */ /* 0x000f220000100800 */
[----:B--2---:R-:W-:Y:S02]  /*9800*/  LEA R8, P4, R22, R2, 0x2 ;  /* 0x0000000216087211 */ /* 0x004fe400078810ff */
[----:B------:R-:W-:-:S03]  /*9810*/  LOP3.LUT R22, R111, 0x60, RZ, 0x3c, !PT ;  /* 0x000000606f167812 */ /* 0x000fc600078e3cff */
[----:B------:R-:W-:Y:S02]  /*9820*/  IMAD.X R9, R4, 0x1, R27, P4 ;  /* 0x0000000104097824 */ /* 0x000fe400020e061b */
[----:B-1----:R-:W-:Y:S01]  /*9830*/  VIADD R14, R22, UR7 ;  /* 0x00000007160e7c36 */ /* 0x002fe20008000000 */
[----:B------:R-:W-:Y:S01]  /*9840*/  SEL R10, RZ, 0x4, !P2 ;  /* 0x00000004ff0a7807 */ /* 0x000fe20005000000 */
[----:B------:R-:W2:Y:S04]  /*9850*/  LDL R22, [R1+0xe0] ;  /* 0x0000e00001167983 */ /* 0x000ea80000100800 */
[----:B------:R1:W-:Y:S01]  /*9860*/  LDGSTS.E [R14+0x1800], desc[UR10][R8.64], P3 ;  /* 0x01800000080e7fae */ /* 0x0003e200099a100a */
[----:B------:R-:W-:-:S03]  /*9870*/  SEL R11, RZ, 0x4, !P5 ;  /* 0x00000004ff0b7807 */ /* 0x000fc60006800000 */
[----:B------:R-:W2:Y:S01]  /*9880*/  LDL R27, [R1+0x1d8] ;  /* 0x0001d800011b7983 */ /* 0x000ea20000100800 */
[----:B-1----:R-:W-:Y:S02]  /*9890*/  LEA R8, P6, R26, R2, 0x2 ;  /* 0x000000021a087211 */ /* 0x002fe400078c10ff */
[----:B------:R-:W-:Y:S01]  /*98a0*/  SEL R10, R10, RZ, !P1 ;  /* 0x000000ff0a0a7207 */ /* 0x000fe20004800000 */
[----:B------:R-:W2:Y:S02]  /*98b0*/  LDL R26, [R1+0x1cc] ;  /* 0x0001cc00011a7983 */ /* 0x000ea40000100800 */
[----:B---3--:R-:W-:Y:S02]  /*98c0*/  IMAD.X R9, R4, 0x1, R15, P6 ;  /* 0x0000000104097824 */ /* 0x008fe400030e060f */
[----:B------:R-:W3:Y:S01]  /*98d0*/  LDL R15, [R1+0x1e0] ;  /* 0x0001e000010f7983 */ /* 0x000ee20000100800 */
[----:B------:R-:W-:Y:S02]  /*98e0*/  SEL R11, R11, RZ, !P1 ;  /* 0x000000ff0b0b7207 */ /* 0x000fe40004800000 */
[----:B------:R-:W-:-:S02]  /*98f0*/  ISETP.GT.AND P2, PT, R3, 0xf, PT ;  /* 0x0000000f0300780c */ /* 0x000fc40003f44270 */
[----:B------:R-:W-:Y:S02]  /*9900*/  ISETP.NE.U32.AND P5, PT, R10, RZ, PT ;  /* 0x000000ff0a00720c */ /* 0x000fe40003fa5070 */
[----:B----4-:R-:W-:Y:S02]  /*9910*/  LEA R10, P3, R21, R2, 0x2 ;  /* 0x00000002150a7211 */ /* 0x010fe400078610ff */
[----:B------:R-:W4:Y:S01]  /*9920*/  LDL R21, [R1+0x1e8] ;  /* 0x0001e80001157983 */ /* 0x000f220000100800 */
[----:B------:R-:W-:Y:S02]  /*9930*/  ISETP.NE.U32.AND P4, PT, R11, RZ, PT ;  /* 0x000000ff0b00720c */ /* 0x000fe40003f85070 */
[----:B------:R-:W-:Y:S02]  /*9940*/  SEL R11, RZ, 0x4, !P2 ;  /* 0x00000004ff0b7807 */ /* 0x000fe40005000000 */
[----:B------:R-:W-:Y:S02]  /*9950*/  ISETP.GT.AND P2, PT, R3, 0x13, PT ;  /* 0x000000130300780c */ /* 0x000fe40003f44270 */
[----:B------:R-:W-:-:S02]  /*9960*/  SEL R11, R11, RZ, !P1 ;  /* 0x000000ff0b0b7207 */ /* 0x000fc40004800000 */
[----:B------:R-:W-:Y:S01]  /*9970*/  SEL R12, RZ, 0x4, !P2 ;  /* 0x00000004ff0c7807 */ /* 0x000fe20005000000 */
[----:B------:R1:W-:Y:S01]  /*9980*/  LDGSTS.E [R14+0x3800], desc[UR10][R8.64], P5 ;  /* 0x03800000080e7fae */ /* 0x0003e2000a9a100a */
[----:B------:R-:W-:Y:S02]  /*9990*/  ISETP.NE.U32.AND P2, PT, R11, RZ, PT ;  /* 0x000000ff0b00720c */ /* 0x000fe40003f45070 */
[----:B------:R-:W-:Y:S02]  /*99a0*/  ISETP.GT.AND P6, PT, R3, 0x17, PT ;  /* 0x000000170300780c */ /* 0x000fe40003fc4270 */
[----:B------:R-:W-:Y:S02]  /*99b0*/  SEL R12, R12, RZ, !P1 ;  /* 0x000000ff0c0c7207 */ /* 0x000fe40004800000 */
[----:B-1----:R-:W-:Y:S02]  /*99c0*/  SEL R9, RZ, 0x4, !P6 ;  /* 0x00000004ff097807 */ /* 0x002fe40007000000 */
[----:B------:R-:W-:-:S02]  /*99d0*/  LEA R8, P5, R25, R2, 0x2 ;  /* 0x0000000219087211 */ /* 0x000fc400078a10ff */
[----:B------:R-:W4:Y:S01]  /*99e0*/  LDL R25, [R1+0xb0] ;  /* 0x0000b00001197983 */ /* 0x000f220000100800 */
[----:B------:R-:W-:-:S03]  /*99f0*/  IMAD.X R11, R4, 0x1, R20, P3 ;  /* 0x00000001040b7824 */ /* 0x000fc600018e0614 */
[----:B------:R-:W4:Y:S04]  /*9a00*/  LDL R20, [R1+0xc0] ;  /* 0x0000c00001147983 */ /* 0x000f280000100800 */
[----:B------:R1:W-:Y:S01]  /*9a10*/  LDGSTS.E [R14+0x5800], desc[UR10][R10.64], P4 ;  /* 0x058000000a0e7fae */ /* 0x0003e2000a1a100a */
[----:B------:R-:W-:Y:S02]  /*9a20*/  ISETP.GT.AND P4, PT, R3, 0x1b, PT ;  /* 0x0000001b0300780c */ /* 0x000fe40003f84270 */
[----:B------:R-:W-:Y:S02]  /*9a30*/  ISETP.NE.U32.AND P3, PT, R12, RZ, PT ;  /* 0x000000ff0c00720c */ /* 0x000fe40003f65070 */
[----:B------:R-:W-:Y:S02]  /*9a40*/  SEL R12, RZ, 0x4, !P4 ;  /* 0x00000004ff0c7807 */ /* 0x000fe40006000000 */
[----:B-1----:R-:W-:-:S02]  /*9a50*/  SEL R11, R9, RZ, !P1 ;  /* 0x000000ff090b7207 */ /* 0x002fc40004800000 */
[----:B------:R-:W-:Y:S02]  /*9a60*/  LEA R10, P6, R24, R2, 0x2 ;  /* 0x00000002180a7211 */ /* 0x000fe400078c10ff */
[----:B------:R-:W4:Y:S01]  /*9a70*/  LDL R24, [R1+0xa0] ;  /* 0x0000a00001187983 */ /* 0x000f220000100800 */
[----:B------:R-:W-:Y:S01]  /*9a80*/  ISETP.NE.U32.AND P4, PT, R11, RZ, PT ;  /* 0x000000ff0b00720c */ /* 0x000fe20003f85070 */
[C---:B------:R-:W-:Y:S02]  /*9a90*/  IMAD.X R9, R4.reuse, 0x1, R23, P5 ;  /* 0x0000000104097824 */ /* 0x040fe400028e0617 */
[----:B------:R-:W4:Y:S04]  /*9aa0*/  LDL R23, [R1+0x1b4] ;  /* 0x0001b40001177983 */ /* 0x000f280000100800 */
[----:B------:R-:W-:Y:S01]  /*9ab0*/  LDGSTS.E [R14+0x7800], desc[UR10][R8.64], P2 ;  /* 0x07800000080e7fae */ /* 0x000fe200091a100a */
[----:B--2---:R-:W-:-:S03]  /*9ac0*/  IMAD.X R11, R4, 0x1, R22, P6 ;  /* 0x00000001040b7824 */ /* 0x004fc600030e0616 */
[----:B------:R-:W2:Y:S04]  /*9ad0*/  LDL R22, [R1+0x1c0] ;  /* 0x0001c00001167983 */ /* 0x000ea80000100800 */
[----:B------:R3:W-:Y:S02]  /*9ae0*/  LDGSTS.E [R14+0x9800], desc[UR10][R10.64], P3 ;  /* 0x098000000a0e7fae */ /* 0x0007e400099a100a */
[----:B---3--:R-:W-:Y:S02]  /*9af0*/  LEA R10, P6, R15, R2, 0x2 ;  /* 0x000000020f0a7211 */ /* 0x008fe400078c10ff */
[----:B------:R-:W3:Y:S01]  /*9b00*/  LDL R15, [R1+0x90] ;  /* 0x00009000010f7983 */ /* 0x000ee20000100800 */
[----:B------:R-:W-:Y:S02]  /*9b10*/  ISETP.GT.AND P5, PT, R3, 0x1f, PT ;  /* 0x0000001f0300780c */ /* 0x000fe40003fa4270 */
[----:B------:R-:W-:-:S02]  /*9b20*/  SEL R12, R12, RZ, !P1 ;  /* 0x000000ff0c0c7207 */ /* 0x000fc40004800000 */
[----:B------:R-:W-:Y:S02]  /*9b30*/  SEL R9, RZ, 0x4, !P5 ;  /* 0x00000004ff097807 */ /* 0x000fe40006800000 */
[----:B----4-:R-:W-:Y:S02]  /*9b40*/  LEA R8, P5, R21, R2, 0x2 ;  /* 0x0000000215087211 */ /* 0x010fe400078a10ff */
[----:B------:R-:W-:Y:S01]  /*9b50*/  ISETP.GT.AND P3, PT, R3, 0x23, PT ;  /* 0x000000230300780c */ /* 0x000fe20003f64270 */
[----:B------:R-:W4:Y:S01]  /*9b60*/  LDL R21, [R1+0x80] ;  /* 0x0000800001157983 */ /* 0x000f220000100800 */
[----:B------:R-:W-:Y:S02]  /*9b70*/  ISETP.NE.U32.AND P2, PT, R12, RZ, PT ;  /* 0x000000ff0c00720c */ /* 0x000fe40003f45070 */
[----:B------:R-:W-:Y:S01]  /*9b80*/  SEL R11, R9, RZ, !P1 ;  /* 0x000000ff090b7207 */ /* 0x000fe20004800000 */
[----:B------:R-:W-:Y:S01]  /*9b90*/  IMAD.X R9, R4, 0x1, R13, P5 ;  /* 0x0000000104097824 */ /* 0x000fe200028e060d */
[----:B------:R-:W-:Y:S01]  /*9ba0*/  SEL R12, RZ, 0x4, !P3 ;  /* 0x00000004ff0c7807 */ /* 0x000fe20005800000 */
[----:B------:R-:W4:Y:S01]  /*9bb0*/  LDL R13, [R1+0x1a8] ;  /* 0x0001a800010d7983 */ /* 0x000f220000100800 */
[----:B------:R-:W-:-:S02]  /*9bc0*/  ISETP.GT.AND P5, PT, R3, 0x27, PT ;  /* 0x000000270300780c */ /* 0x000fc40003fa4270 */
[----:B------:R-:W-:Y:S01]  /*9bd0*/  ISETP.NE.U32.AND P3, PT, R11, RZ, PT ;  /* 0x000000ff0b00720c */ /* 0x000fe20003f65070 */
[----:B------:R1:W-:Y:S01]  /*9be0*/  LDGSTS.E [R14+0xb800], desc[UR10][R8.64], P4 ;  /* 0x0b800000080e7fae */ /* 0x0003e2000a1a100a */
[----:B------:R-:W-:-:S04]  /*9bf0*/  SEL R12, R12, RZ, !P1 ;  /* 0x000000ff0c0c7207 */ /* 0x000fc80004800000 */
[----:B------:R-:W-:Y:S02]  /*9c00*/  ISETP.NE.U32.AND P4, PT, R12, RZ, PT ;  /* 0x000000ff0c00720c */ /* 0x000fe40003f85070 */
[----:B-1----:R-:W-:Y:S02]  /*9c10*/  SEL R9, RZ, 0x4, !P5 ;  /* 0x00000004ff097807 */ /* 0x002fe40006800000 */
[----:B------:R-:W-:-:S04]  /*9c20*/  ISETP.GT.AND P5, PT, R3, 0x2b, PT ;  /* 0x0000002b0300780c */ /* 0x000fc80003fa4270 */
[----:B------:R-:W-:Y:S01]  /*9c30*/  SEL R12, RZ, 0x4, !P5 ;  /* 0x00000004ff0c7807 */ /* 0x000fe20006800000 */
[----:B------:R-:W-:Y:S01]  /*9c40*/  IMAD.X R11, R4, 0x1, R20, P6 ;  /* 0x00000001040b7824 */ /* 0x000fe200030e0614 */
[----:B------:R-:W-:Y:S01]  /*9c50*/  LEA R8, P6, R27, R2, 0x2 ;  /* 0x000000021b087211 */ /* 0x000fe200078c10ff */
[----:B------:R-:W4:Y:S01]  /*9c60*/  LDL R20, [R1+0x70] ;  /* 0x0000700001147983 */ /* 0x000f220000100800 */
[----:B------:R-:W-:-:S03]  /*9c70*/  SEL R12, R12, RZ, !P1 ;  /* 0x000000ff0c0c7207 */ /* 0x000fc60004800000 */
[----:B------:R1:W-:Y:S02]  /*9c80*/  LDGSTS.E [R14+0xd800], desc[UR10][R10.64], P2 ;  /* 0x0d8000000a0e7fae */ /* 0x0003e400091a100a */
[----:B-1----:R-:W-:Y:S02]  /*9c90*/  SEL R11, R9, RZ, !P1 ;  /* 0x000000ff090b7207 */ /* 0x002fe40004800000 */
[----:B------:R-:W-:Y:S01]  /*9ca0*/  LEA R10, P2, R26, R2, 0x2 ;  /* 0x000000021a0a7211 */ /* 0x000fe200078410ff */
[C---:B------:R-:W-:Y:S01]  /*9cb0*/  IMAD.X R9, R4.reuse, 0x1, R25, P6 ;  /* 0x0000000104097824 */ /* 0x040fe200030e0619 */
[----:B------:R-:W-:Y:S02]  /*9cc0*/  ISETP.GT.AND P6, PT, R3, 0x2f, PT ;  /* 0x0000002f0300780c */ /* 0x000fe40003fc4270 */
[----:B------:R-:W-:Y:S01]  /*9cd0*/  ISETP.NE.U32.AND P5, PT, R11, RZ, PT ;  /* 0x000000ff0b00720c */ /* 0x000fe20003fa5070 */
[----:B------:R-:W-:Y:S01]  /*9ce0*/  IMAD.X R11, R4, 0x1, R24, P2 ;  /* 0x00000001040b7824 */ /* 0x000fe200010e0618 */
[----:B------:R-:W-:Y:S01]  /*9cf0*/  ISETP.NE.U32.AND P2, PT, R12, RZ, PT ;  /* 0x000000ff0c00720c */ /* 0x000fe20003f45070 */
[----:B------:R-:W-:Y:S01]  /*9d00*/  LDGSTS.E [R14+0xf800], desc[UR10][R8.64], P3 ;  /* 0x0f800000080e7fae */ /* 0x000fe200099a100a */
[----:B------:R-:W-:-:S03]  /*9d10*/  SEL R12, RZ, 0x4, !P6 ;  /* 0x00000004ff0c7807 */ /* 0x000fc60007000000 */
[----:B------:R1:W-:Y:S02]  /*9d20*/  LDGSTS.E [R14+0x11800], desc[UR10][R10.64], P4 ;  /* 0x118000000a0e7fae */ /* 0x0003e4000a1a100a */
[-C--:B-1----:R-:W-:Y:S02]  /*9d30*/  LEA R10, P3, R23, R2.reuse, 0x2 ;  /* 0x00000002170a7211 */ /* 0x082fe400078610ff */
[----:B------:R-:W4:Y:S01]  /*9d40*/  LDL R23, [R1+0x28] ;  /* 0x0000280001177983 */ /* 0x000f220000100800 */
[----:B--2---:R-:W-:-:S03]  /*9d50*/  LEA R8, P6, R22, R2, 0x2 ;  /* 0x0000000216087211 */ /* 0x004fc600078c10ff */
[----:B------:R-:W2:Y:S02]  /*9d60*/  LDL R22, [R1+0x19c] ;  /* 0x00019c0001167983 */ /* 0x000ea40000100800 */
[----:B---3--:R-:W-:Y:S02]  /*9d70*/  IMAD.X R9, R4, 0x1, R15, P6 ;  /* 0x0000000104097824 */ /* 0x008fe400030e060f */
[----:B------:R-:W3:Y:S01]  /*9d80*/  LDL R15, [R1+0x60] ;  /* 0x00006000010f7983 */ /* 0x000ee20000100800 */
[----:B------:R-:W1:Y:S01]  /*9d90*/  S2R R111, SR_TID.X ;  /* 0x00000000006f7919 */ /* 0x000e620000002100 */
[----:B------:R-:W-:Y:S02]  /*9da0*/  ISETP.GT.AND P4, PT, R3, 0x33, PT ;  /* 0x000000330300780c */ /* 0x000fe40003f84270 */
[----:B------:R-:W-:Y:S01]  /*9db0*/  SEL R12, R12, RZ, !P1 ;  /* 0x000000ff0c0c7207 */ /* 0x000fe20004800000 */
[----:B------:R-:W-:Y:S01]  /*9dc0*/  LDGSTS.E [R14+0x13800], desc[UR10][R8.64], P5 ;  /* 0x13800000080e7fae */ /* 0x000fe2000a9a100a */
[----:B------:R-:W-:-:S02]  /*9dd0*/  SEL R11, RZ, 0x4, !P4 ;  /* 0x00000004ff0b7807 */ /* 0x000fc40006000000 */
[----:B------:R-:W-:Y:S01]  /*9de0*/  ISETP.NE.U32.AND P4, PT, R12, RZ, PT ;  /* 0x000000ff0c00720c */ /* 0x000fe20003f85070 */
[----:B------:R-:W3:Y:S01]  /*9df0*/  LDL.LU R25, [R1+0x14] ;  /* 0x0000140001197983 */ /* 0x000ee20000300800 */
[----:B----4-:R-:W-:Y:S02]  /*9e00*/  LEA R12, P6, R13, R2, 0x2 ;  /* 0x000000020d0c7211 */ /* 0x010fe400078c10ff */
[----:B------:R-:W-:Y:S01]  /*9e10*/  SEL R13, R11, RZ, !P1 ;  /* 0x000000ff0b0d7207 */ /* 0x000fe20004800000 */
[----:B------:R-:W-:Y:S01]  /*9e20*/  IMAD.X R11, R4, 0x1, R21, P3 ;  /* 0x00000001040b7824 */ /* 0x000fe200018e0615 */
[----:B------:R-:W4:Y:S04]  /*9e30*/  LDL.LU R24, [R1+0x1c] ;  /* 0x00001c0001187983 */ /* 0x000f280000300800 */
[----:B------:R1:W-:Y:S01]  /*9e40*/  LDGSTS.E [R14+0x15800], desc[UR10][R10.64], P2 ;  /* 0x158000000a0e7fae */ /* 0x0003e200091a100a */
[----:B------:R-:W-:-:S02]  /*9e50*/  ISETP.GT.AND P2, PT, R3, 0x37, PT ;  /* 0x000000370300780c */ /* 0x000fc40003f44270 */
[----:B------:R-:W-:Y:S01]  /*9e60*/  ISETP.NE.U32.AND P3, PT, R13, RZ, PT ;  /* 0x000000ff0d00720c */ /* 0x000fe20003f65070 */
[----:B------:R-:W4:Y:S01]  /*9e70*/  LDL.LU R21, [R1+0x10] ;  /* 0x0000100001157983 */ /* 0x000f220000300800 */
[----:B------:R-:W-:Y:S02]  /*9e80*/  ISETP.GT.AND P5, PT, R3, 0x3b, PT ;  /* 0x0000003b0300780c */ /* 0x000fe40003fa4270 */
[----:B-1----:R-:W-:Y:S02]  /*9e90*/  SEL R10, RZ, 0x4, !P2 ;  /* 0x00000004ff0a7807 */ /* 0x002fe40005000000 */
[----:B------:R-:W-:Y:S01]  /*9ea0*/  SEL R9, RZ, 0x4, !P5 ;  /* 0x00000004ff097807 */ /* 0x000fe20006800000 */
[----:B------:R-:W-:Y:S02]  /*9eb0*/  IMAD.X R13, R4, 0x1, R20, P6 ;  /* 0x00000001040d7824 */ /* 0x000fe400030e0614 */
[----:B------:R-:W4:Y:S04]  /*9ec0*/  LDL.LU R20, [R1+0x18] ;  /* 0x0000180001147983 */ /* 0x000f280000300800 */
[----:B------:R-:W4:Y:S01]  /*9ed0*/  LDL.LU R26, [R1+0xc] ;  /* 0x00000c00011a7983 */ /* 0x000f220000300800 */
[----:B------:R-:W-:-:S02]  /*9ee0*/  SEL R11, R9, RZ, !P1 ;  /* 0x000000ff090b7207 */ /* 0x000fc40004800000 */
[----:B------:R-:W-:Y:S01]  /*9ef0*/  SEL R10, R10, RZ, !P1 ;  /* 0x000000ff0a0a7207 */ /* 0x000fe20004800000 */
[----:B------:R1:W-:Y:S01]  /*9f00*/  LDGSTS.E [R14+0x17800], desc[UR10][R12.64], P4 ;  /* 0x178000000c0e7fae */ /* 0x0003e2000a1a100a */
[----:B------:R-:W-:Y:S02]  /*9f10*/  ISETP.GT.AND P5, PT, R3, 0x3f, PT ;  /* 0x0000003f0300780c */ /* 0x000fe40003fa4270 */
[----:B------:R-:W-:Y:S02]  /*9f20*/  ISETP.NE.U32.AND P4, PT, R11, RZ, PT ;  /* 0x000000ff0b00720c */ /* 0x000fe40003f85070 */
[----:B------:R-:W-:-:S04]  /*9f30*/  SEL R11, RZ, 0x4, !P5 ;  /* 0x00000004ff0b7807 */ /* 0x000fc80006800000 */
[----:B------:R-:W-:-:S04]  /*9f40*/  SEL R11, R11, RZ, !P1 ;  /* 0x000000ff0b0b7207 */ /* 0x000fc80004800000 */
[----:B------:R-:W-:Y:S01]  /*9f50*/  ISETP.NE.U32.AND P5, PT, R11, RZ, PT ;  /* 0x000000ff0b00720c */ /* 0x000fe20003fa5070 */
[----:B------:R-:W-:Y:S01]  /*9f60*/  ULEA UR7, UR5, UR4, 0xe ;  /* 0x0000000405077291 */ /* 0x000fe2000f8e70ff */
[----:B--2---:R-:W-:Y:S02]  /*9f70*/  LEA R8, P2, R22, R2, 0x2 ;  /* 0x0000000216087211 */ /* 0x004fe400078410ff */
[----:B------:R-:W-:-:S04]  /*9f80*/  LOP3.LUT R22, R111, 0x3f, RZ, 0xc0, !PT ;  /* 0x0000003f6f167812 */ /* 0x000fc800078ec0ff */
[----:B------:R-:W-:Y:S02]  /*9f90*/  ISETP.GE.AND P6, PT, R22, R3, PT ;  /* 0x000000031600720c */ /* 0x000fe40003fc6270 */
[----:B------:R-:W2:Y:S04]  /*9fa0*/  LDL.LU R22, [R1+0x8] ;  /* 0x0000080001167983 */ /* 0x000ea80000300800 */
[----:B------:R-:W2:Y:S01]  /*9fb0*/  LDL.LU R27, [R1+0x4] ;  /* 0x00000400011b7983 */ /* 0x000ea20000300800 */
[----:B---3--:R-:W-:-:S03]  /*9fc0*/  IMAD.X R9, R4, 0x1, R15, P2 ;  /* 0x0000000104097824 */ /* 0x008fc600010e060f */
[----:B------:R-:W3:Y:S01]  /*9fd0*/  LDL.LU R15, [R1] ;  /* 0x00000000010f7983 */ /* 0x000ee20000300800 */
[----:B------:R-:W-:Y:S02]  /*9fe0*/  ISETP.NE.U32.AND P2, PT, R10, RZ, PT ;  /* 0x000000ff0a00720c */ /* 0x000fe40003f45070 */
[----:B------:R-:W-:Y:S01]  /*9ff0*/  SEL R10, RZ, 0x4, P6 ;  /* 0x00000004ff0a7807 */ /* 0x000fe20003000000 */
[----:B------:R1:W-:Y:S03]  /*a000*/  LDGSTS.E [R14+0x19800], desc[UR10][R8.64], P3 ;  /* 0x19800000080e7fae */ /* 0x0003e600099a100a */
[----:B-1----:R-:W-:Y:S02]  /*a010*/  SEL R12, R10, RZ, !P1 ;  /* 0x000000ff0a0c7207 */ /* 0x002fe40004800000 */
[----:B------:R-:W-:-:S05]  /*a020*/  LEA R8, P3, R52, R2, 0x2 ;  /* 0x0000000234087211 */ /* 0x000fca00078610ff */
[----:B------:R-:W-:Y:S01]  /*a030*/  IMAD.X R9, R4, 0x1, R34, P3 ;  /* 0x0000000104097824 */ /* 0x000fe200018e0622 */
[----:B------:R-:W-:Y:S02]  /*a040*/  ISETP.NE.U32.AND P3, PT, R12, RZ, PT ;  /* 0x000000ff0c00720c */ /* 0x000fe40003f65070 */
[-C--:B------:R-:W-:Y:S02]  /*a050*/  LEA R12, P6, R33, R2.reuse, 0x2 ;  /* 0x00000002210c7211 */ /* 0x080fe400078c10ff */
[----:B------:R-:W-:Y:S01]  /*a060*/  LOP3.LUT R111, R111, 0x1c0, RZ, 0xc0, !PT ;  /* 0x000001c06f6f7812 */ /* 0x000fe200078ec0ff */
[----:B------:R4:W-:Y:S01]  /*a070*/  LDGSTS.E [R14+0x1b800], desc[UR10][R8.64], P2 ;  /* 0x1b800000080e7fae */ /* 0x0009e200091a100a */
[----:B------:R-:W-:Y:S01]  /*a080*/  LEA R10, P1, R35, R2, 0x2 ;  /* 0x00000002230a7211 */ /* 0x000fe200078210ff */
[----:B------:R-:W-:Y:S01]  /*a090*/  IMAD.X R13, R4, 0x1, R23, P6 ;  /* 0x00000001040d7824 */ /* 0x000fe200030e0617 */
[----:B------:R-:W-:-:S03]  /*a0a0*/  SHF.R.U32.HI R23, RZ, 0x2, R111 ;  /* 0x00000002ff177819 */ /* 0x000fc6000001166f */
[----:B------:R-:W-:Y:S01]  /*a0b0*/  IMAD.X R11, R4, 0x1, R32, P1 ;  /* 0x00000001040b7824 */ /* 0x000fe200008e0620 */
[----:B------:R-:W-:-:S04]  /*a0c0*/  LOP3.LUT R23, R76, R23, RZ, 0x3c, !PT ;  /* 0x000000174c177212 */ /* 0x000fc800078e3cff */
[----:B------:R-:W-:Y:S04]  /*a0d0*/  LDGSTS.E [R14+0x1d800], desc[UR10][R10.64], P4 ;  /* 0x1d8000000a0e7fae */ /* 0x000fe8000a1a100a */
[----:B------:R1:W-:Y:S01]  /*a0e0*/  LDGSTS.E [R14+0x1f800], desc[UR10][R12.64], P5 ;  /* 0x1f8000000c0e7fae */ /* 0x0003e2000a9a100a */
[----:B----4-:R-:W-:-:S03]  /*a0f0*/  IADD3 R8, P1, PT, R6, R24, RZ ;  /* 0x0000001806087210 */ /* 0x010fc60007f3e0ff */
[----:B------:R-:W0:Y:S01]  /*a100*/  LDGDEPBAR ;  /* 0x00000000000079af */ /* 0x000e220000000000 */
[----:B-1----:R-:W-:-:S03]  /*a110*/  VIADD R14, R23, UR7 ;  /* 0x00000007170e7c36 */ /* 0x002fc60008000000 */
[----:B------:R-:W4:Y:S01]  /*a120*/  LDL R23, [R1+0x24] ;  /* 0x0000240001177983 */ /* 0x000f220000100800 */
[----:B------:R-:W-:Y:S01]  /*a130*/  IADD3 R10, P2, PT, R6, R25, RZ ;  /* 0x00000019060a7210 */ /* 0x000fe20007f5e0ff */
[----:B------:R-:W-:Y:S01]  /*a140*/  IMAD.X R9, R20, 0x1, R7, P1 ;  /* 0x0000000114097824 */ /* 0x000fe200008e0607 */
[----:B------:R-:W-:-:S03]  /*a150*/  IADD3 R12, P1, PT, R6, R26, RZ ;  /* 0x0000001a060c7210 */ /* 0x000fc60007f3e0ff */
[--C-:B------:R-:W-:Y:S01]  /*a160*/  IMAD.X R11, R21, 0x1, R7.reuse, P2 ;  /* 0x00000001150b7824 */ /* 0x100fe200010e0607 */
[----:B------:R-:W-:Y:S04]  /*a170*/  LDGSTS.E [R14+0x40000], desc[UR10][R8.64], P3 ;  /* 0x40000000080e7fae */ /* 0x000fe800099a100a */
[----:B------:R1:W-:Y:S01]  /*a180*/  LDGSTS.E [R14+0x40800], desc[UR10][R10.64], P3 ;  /* 0x408000000a0e7fae */ /* 0x0003e200099a100a */
[----:B------:R-:W-:Y:S02]  /*a190*/  VIADD R114, R114, 0x1 ;  /* 0x0000000172727836 */ /* 0x000fe40000000000 */
[----:B------:R-:W-:Y:S02]  /*a1a0*/  VIADD R3, R3, 0xffffffc0 ;  /* 0xffffffc003037836 */ /* 0x000fe40000000000 */
[----:B--2---:R-:W-:Y:S01]  /*a1b0*/  IMAD.X R13, R22, 0x1, R7, P1 ;  /* 0x00000001160d7824 */ /* 0x004fe200008e0607 */
[----:B-1----:R-:W-:-:S02]  /*a1c0*/  IADD3 R10, P1, PT, R6, R125, RZ ;  /* 0x0000007d060a7210 */ /* 0x002fc40007f3e0ff */
[----:B------:R-:W-:Y:S02]  /*a1d0*/  IADD3 R8, P2, PT, R6, R27, RZ ;  /* 0x0000001b06087210 */ /* 0x000fe40007f5e0ff */
[----:B------:R1:W-:Y:S01]  /*a1e0*/  LDGSTS.E [R14+0x41000], desc[UR10][R12.64], P3 ;  /* 0x410000000c0e7fae */ /* 0x0003e200099a100a */
[--C-:B------:R-:W-:Y:S02]  /*a1f0*/  IMAD.X R11, R124, 0x1, R7.reuse, P1 ;  /* 0x000000017c0b7824 */ /* 0x100fe400008e0607 */
[----:B---3--:R-:W-:Y:S01]  /*a200*/  IMAD.X R9, R15, 0x1, R7, P2 ;  /* 0x000000010f097824 */ /* 0x008fe200010e0607 */
[----:B-1----:R-:W-:-:S04]  /*a210*/  IADD3 R12, P4, PT, R6, R119, RZ ;  /* 0x00000077060c7210 */ /* 0x002fc80007f9e0ff */
[----:B------:R1:W-:Y:S04]  /*a220*/  LDGSTS.E [R14+0x41800], desc[UR10][R8.64], P3 ;  /* 0x41800000080e7fae */ /* 0x0003e800099a100a */
[----:B------:R2:W-:Y:S01]  /*a230*/  LDGSTS.E [R14+0x42000], desc[UR10][R10.64], P3 ;  /* 0x420000000a0e7fae */ /* 0x0005e200099a100a */
[----:B------:R-:W-:Y:S01]  /*a240*/  IMAD.X R13, R118, 0x1, R7, P4 ;  /* 0x00000001760d7824 */ /* 0x000fe200020e0607 */
[C---:B-1----:R-:W-:Y:S02]  /*a250*/  IADD3 R8, P1, PT, R6.reuse, R123, RZ ;  /* 0x0000007b06087210 */ /* 0x042fe40007f3e0ff */
[----:B--2---:R-:W-:-:S03]  /*a260*/  IADD3 R10, P2, PT, R6, R121, RZ ;  /* 0x00000079060a7210 */ /* 0x004fc60007f5e0ff */
[--C-:B------:R-:W-:Y:S02]  /*a270*/  IMAD.X R9, R122, 0x1, R7.reuse, P1 ;  /* 0x000000017a097824 */ /* 0x100fe400008e0607 */
[----:B------:R-:W-:-:S03]  /*a280*/  IMAD.X R11, R120, 0x1, R7, P2 ;  /* 0x00000001780b7824 */ /* 0x000fc600010e0607 */
[----:B------:R1:W-:Y:S01]  /*a290*/  LDGSTS.E [R14+0x42800], desc[UR10][R8.64], P3 ;  /* 0x42800000080e7fae */ /* 0x0003e200099a100a */
[----:B------:R-:W-:-:S03]  /*a2a0*/  IADD3 R121, P2, PT, R121, R113, RZ ;  /* 0x0000007179797210 */ /* 0x000fc60007f5e0ff */
[----:B------:R1:W-:Y:S04]  /*a2b0*/  LDGSTS.E [R14+0x43000], desc[UR10][R10.64], P3 ;  /* 0x430000000a0e7fae */ /* 0x0003e800099a100a */
[----:B------:R1:W-:Y:S01]  /*a2c0*/  LDGSTS.E [R14+0x43800], desc[UR10][R12.64], P3 ;  /* 0x438000000c0e7fae */ /* 0x0003e200099a100a */
[-C--:B------:R-:W-:Y:S02]  /*a2d0*/  IADD3 R119, P3, PT, R119, R113.reuse, RZ ;  /* 0x0000007177777210 */ /* 0x080fe40007f7e0ff */
[-C--:B------:R-:W-:Y:S01]  /*a2e0*/  IADD3 R27, P1, PT, R27, R113.reuse, RZ ;  /* 0x000000711b1b7210 */ /* 0x080fe20007f3e0ff */
[--C-:B------:R-:W-:Y:S01]  /*a2f0*/  IMAD.X R120, R120, 0x1, R112.reuse, P2 ;  /* 0x0000000178787824 */ /* 0x100fe200010e0670 */
[-C--:B------:R-:W-:Y:S01]  /*a300*/  IADD3 R26, P4, PT, R26, R113.reuse, RZ ;  /* 0x000000711a1a7210 */ /* 0x080fe20007f9e0ff */
[--C-:B------:R-:W-:Y:S01]  /*a310*/  IMAD.X R118, R118, 0x1, R112.reuse, P3 ;  /* 0x0000000176767824 */ /* 0x100fe200018e0670 */
[-C--:B------:R-:W-:Y:S01]  /*a320*/  IADD3 R25, P3, PT, R25, R113.reuse, RZ ;  /* 0x0000007119197210 */ /* 0x080fe20007f7e0ff */
[----:B------:R-:W0:Y:S01]  /*a330*/  LDGDEPBAR ;  /* 0x00000000000079af */ /* 0x000e220000000000 */
[----:B------:R-:W-:Y:S01]  /*a340*/  IADD3 R24, P2, PT, R24, R113, RZ ;  /* 0x0000007118187210 */ /* 0x000fe20007f5e0ff */
[----:B------:R-:W-:-:S02]  /*a350*/  IMAD.X R15, R15, 0x1, R112, P1 ;  /* 0x000000010f0f7824 */ /* 0x000fc400008e0670 */
[----:B------:R-:W-:Y:S01]  /*a360*/  STL [R1+0x4], R27 ;  /* 0x0000041b01007387 */ /* 0x000fe20000100800 */
[--C-:B------:R-:W-:Y:S02]  /*a370*/  IMAD.X R22, R22, 0x1, R112.reuse, P4 ;  /* 0x0000000116167824 */ /* 0x100fe400020e0670 */
[--C-:B------:R-:W-:Y:S01]  /*a380*/  IMAD.X R21, R21, 0x1, R112.reuse, P3 ;  /* 0x0000000115157824 */ /* 0x100fe200018e0670 */
[----:B------:R-:W-:Y:S01]  /*a390*/  STL [R1+0xc], R26 ;  /* 0x00000c1a01007387 */ /* 0x000fe20000100800 */
[----:B------:R-:W-:-:S03]  /*a3a0*/  IMAD.X R20, R20, 0x1, R112, P2 ;  /* 0x0000000114147824 */ /* 0x000fc600010e0670 */
[----:B------:R-:W-:Y:S01]  /*a3b0*/  STL [R1+0x14], R25 ;  /* 0x0000141901007387 */ /* 0x000fe20000100800 */
[----:B------:R-:W-:-:S03]  /*a3c0*/  IADD3 R125, P5, PT, R125, R113, RZ ;  /* 0x000000717d7d7210 */ /* 0x000fc60007fbe0ff */
[----:B------:R-:W-:Y:S04]  /*a3d0*/  STL [R1+0x1c], R24 ;  /* 0x00001c1801007387 */ /* 0x000fe80000100800 */
[----:B------:R2:W-:Y:S04]  /*a3e0*/  STL [R1], R15 ;  /* 0x0000000f01007387 */ /* 0x0005e80000100800 */
[----:B------:R1:W-:Y:S04]  /*a3f0*/  STL [R1+0x8], R22 ;  /* 0x0000081601007387 */ /* 0x0003e80000100800 */
[----:B------:R1:W-:Y:S04]  /*a400*/  STL [R1+0x10], R21 ;  /* 0x0000101501007387 */ /* 0x0003e80000100800 */
[----:B------:R1:W-:Y:S01]  /*a410*/  STL [R1+0x18], R20 ;  /* 0x0000181401007387 */ /* 0x0003e20000100800 */
[----:B------:R-:W-:Y:S01]  /*a420*/  IMAD.X R124, R124, 0x1, R112, P5 ;  /* 0x000000017c7c7824 */ /* 0x000fe200028e0670 */
[----:B----4-:R-:W-:-:S02]  /*a430*/  ISETP.NE.U32.AND P5, PT, R23, R114, PT ;  /* 0x000000721700720c */ /* 0x010fc40003fa5070 */
[----:B------:R-:W-:Y:S02]  /*a440*/  IADD3 R123, P6, PT, R123, R113, RZ ;  /* 0x000000717b7b7210 */ /* 0x000fe40007fde0ff */
[----:B--2---:R-:W-:-:S03]  /*a450*/  SHF.R.S32.HI R15, RZ, 0x1f, R117 ;  /* 0x0000001fff0f7819 */ /* 0x004fc60000011475 */
[----:B------:R-:W-:Y:S01]  /*a460*/  IMAD.X R122, R122, 0x1, R112, P6 ;  /* 0x000000017a7a7824 */ /* 0x000fe200030e0670 */
[C---:B------:R-:W-:Y:S02]  /*a470*/  LEA R2, P6, R117.reuse, R2, 0x2 ;  /* 0x0000000275027211 */ /* 0x040fe400078c10ff */
[----:B------:R-:W-:-:S05]  /*a480*/  SHF.L.U64.HI R15, R117, 0x2, R15 ;  /* 0x00000002750f7819 */ /* 0x000fca000001020f */
[----:B------:R-:W-:Y:S01]  /*a490*/  IMAD.X R4, R4, 0x1, R15, P6 ;  /* 0x0000000104047824 */ /* 0x000fe200030e060f */
[----:B-1----:R-:W-:Y:S06]  /*a4a0*/  @P5 BRA `(.L_x_1) ;  /* 0xffffffc000fc5947 */ /* 0x002fec000383ffff */
.L_x_0:
[----:B------:R-:W1:Y:S01]  /*a4b0*/  S2R R8, SR_TID.X ;  /* 0x0000000000087919 */ /* 0x000e620000002100 */
[----:B------:R-:W-:-:S04]  /*a4c0*/  DEPBAR.LE SB0, 0x0 ;  /* 0x000080000000791a */ /* 0x000fc80000000000 */
[----:B------:R-:W2:Y:S01]  /*a4d0*/  S2R R13, SR_TID.X ;  /* 0x00000000000d7919 */ /* 0x000ea20000002100 */
[----:B-----5:R-:W-:Y:S01]  /*a4e0*/  VIADD R0, R116, 0x1 ;  /* 0x0000000174007836 */ /* 0x020fe20000000000 */
[----:B------:R-:W3:Y:S01]  /*a4f0*/  LDCU.64 UR6, c[0x0][0x390] ;  /* 0x00007200ff0677ac */ /* 0x000ee20008000a00 */
[----:B------:R-:W-:Y:S02]  /*a500*/  IMAD.MOV.U32 R7, RZ, RZ, R90 ;  /* 0x000000ffff077224 */ /* 0x000fe400078e005a */
[----:B------:R-:W-:Y:S01]  /*a510*/  IMAD.MOV.U32 R9, RZ, RZ, R86 ;  /* 0x000000ffff097224 */ /* 0x000fe200078e0056 */
[-C--:B------:R-:W-:Y:S01]  /*a520*/  ISETP.LT.AND P4, PT, R0, R115.reuse, !P0 ;  /* 0x000000730000720c */ /* 0x080fe20004781270 */
[----:B------:R-:W-:Y:S01]  /*a530*/  VIADD R0, R116, 0x4 ;  /* 0x0000000474007836 */ /* 0x000fe20000000000 */
[----:B------:R-:W4:Y:S01]  /*a540*/  LDCU UR5, c[0x0][0x3b8] ;  /* 0x00007700ff0577ac */ /* 0x000f220008000800 */
[----:B------:R-:W-:Y:S02]  /*a550*/  IMAD.MOV.U32 R10, RZ, RZ, R36 ;  /* 0x000000ffff0a7224 */ /* 0x000fe400078e0024 */
[----:B------:R-:W-:Y:S01]  /*a560*/  IMAD.MOV.U32 R11, RZ, RZ, R38 ;  /* 0x000000ffff0b7224 */ /* 0x000fe200078e0026 */
[----:B------:R-:W-:Y:S01]  /*a570*/  ISETP.LT.AND P5, PT, R0, R115, !P0 ;  /* 0x000000730000720c */ /* 0x000fe200047a1270 */
[----:B------:R-:W-:-:S02]  /*a580*/  IMAD.MOV.U32 R12, RZ, RZ, R101 ;  /* 0x000000ffff0c7224 */ /* 0x000fc400078e0065 */
[----:B------:R-:W-:Y:S02]  /*a590*/  IMAD.MOV.U32 R14, RZ, RZ, R89 ;  /* 0x000000ffff0e7224 */ /* 0x000fe400078e0059 */
[----:B------:R-:W-:Y:S02]  /*a5a0*/  IMAD.MOV.U32 R15, RZ, RZ, R91 ;  /* 0x000000ffff0f7224 */ /* 0x000fe400078e005b */
[----:B-1----:R-:W-:-:S05]  /*a5b0*/  IMAD.SHL.U32 R8, R8, 0x80, RZ ;  /* 0x0000008008087824 */ /* 0x002fca00078e00ff */
[----:B------:R-:W-:Y:S01]  /*a5c0*/  LOP3.LUT R4, R8, 0x800, RZ, 0xc0, !PT ;  /* 0x0000080008047812 */ /* 0x000fe200078ec0ff */
[C---:B--2---:R-:W-:Y:S01]  /*a5d0*/  IMAD.SHL.U32 R3, R13.reuse, 0x100, RZ ;  /* 0x000001000d037824 */ /* 0x044fe200078e00ff */
[----:B------:R-:W1:Y:S01]  /*a5e0*/  S2R R8, SR_TID.X ;  /* 0x0000000000087919 */ /* 0x000e620000002100 */
[C---:B------:R-:W-:Y:S01]  /*a5f0*/  IMAD.SHL.U32 R2, R13.reuse, 0x10, RZ ;  /* 0x000000100d027824 */ /* 0x040fe200078e00ff */
[----:B------:R-:W-:Y:S01]  /*a600*/  LOP3.LUT R20, R13, 0x1ff, RZ, 0xc0, !PT ;  /* 0x000001ff0d147812 */ /* 0x000fe200078ec0ff */
[----:B------:R-:W-:Y:S01]  /*a610*/  IMAD.MOV.U32 R13, RZ, RZ, R103 ;  /* 0x000000ffff0d7224 */ /* 0x000fe200078e0067 */
[----:B------:R-:W-:Y:S02]  /*a620*/  LOP3.LUT R5, R3, 0x2000, RZ, 0xc0, !PT ;  /* 0x0000200003057812 */ /* 0x000fe400078ec0ff */
[----:B------:R-:W-:Y:S01]  /*a630*/  LOP3.LUT R3, R2, 0xf0, RZ, 0xc0, !PT ;  /* 0x000000f002037812 */ /* 0x000fe200078ec0ff */
[C---:B------:R-:W-:Y:S01]  /*a640*/  VIADD R2, R116.reuse, 0x3 ;  /* 0x0000000374027836 */ /* 0x040fe20000000000 */
[----:B------:R-:W-:Y:S01]  /*a650*/  IADD3 R6, PT, PT, R5, UR4, R4 ;  /* 0x0000000405067c10 */ /* 0x000fe2000fffe004 */
[----:B------:R-:W-:-:S02]  /*a660*/  VIADD R4, R116, 0x2 ;  /* 0x0000000274047836 */ /* 0x000fc40000000000 */
[----:B------:R-:W-:Y:S01]  /*a670*/  IMAD.MOV.U32 R5, RZ, RZ, R102 ;  /* 0x000000ffff057224 */ /* 0x000fe200078e0066 */
[-C--:B------:R-:W-:Y:S01]  /*a680*/  ISETP.LT.AND P3, PT, R2, R115.reuse, !P0 ;  /* 0x000000730200720c */ /* 0x080fe20004761270 */
[----:B------:R-:W-:Y:S01]  /*a690*/  IMAD.IADD R3, R3, 0x1, R6 ;  /* 0x0000000103037824 */ /* 0x000fe200078e0206 */
[----:B------:R-:W-:Y:S01]  /*a6a0*/  ISETP.LT.AND P2, PT, R4, R115, !P0 ;  /* 0x000000730400720c */ /* 0x000fe20004741270 */
[----:B------:R-:W-:Y:S01]  /*a6b0*/  IMAD.MOV.U32 R4, RZ, RZ, R100 ;  /* 0x000000ffff047224 */ /* 0x000fe200078e0064 */
[----:B------:R-:W-:Y:S01]  /*a6c0*/  LEA R2, R20, UR4, 0x4 ;  /* 0x0000000414027c11 */ /* 0x000fe2000f8e20ff */
[----:B------:R-:W-:Y:S01]  /*a6d0*/  BAR.SYNC.DEFER_BLOCKING 0x0 ;  /* 0x0000000000007b1d */ /* 0x000fe20000010000 */
[----:B------:R-:W-:Y:S01]  /*a6e0*/  IMAD.MOV.U32 R6, RZ, RZ, R88 ;  /* 0x000000ffff067224 */ /* 0x000fe200078e0058 */
[----:B-1----:R-:W-:Y:S01]  /*a6f0*/  LOP3.LUT R8, R8, 0x1c0, RZ, 0xc0, !PT ;  /* 0x000001c008087812 */ /* 0x002fe200078ec0ff */
[----:B------:R-:W-:-:S03]  /*a700*/  IMAD.MOV.U32 R24, RZ, RZ, R85 ;  /* 0x000000ffff187224 */ /* 0x000fc600078e0055 */
[----:B------:R-:W1:Y:S01]  /*a710*/  LDCU UR4, c[0x0][0x3b4] ;  /* 0x00007680ff0477ac */ /* 0x000e620008000800 */
[----:B------:R-:W-:Y:S02]  /*a720*/  IMAD R0, R8, 0x4, R3 ;  /* 0x0000000408007824 */ /* 0x000fe400078e0203 */
[----:B------:R-:W-:Y:S01]  /*a730*/  IMAD.MOV.U32 R8, RZ, RZ, R84 ;  /* 0x000000ffff087224 */ /* 0x000fe200078e0054 */
[----:B------:R-:W1:Y:S04]  /*a740*/  LDL.LU R3, [R1+0x220] ;  /* 0x0002200001037983 */ /* 0x000e680000300800 */
[----:B------:R-:W-:Y:S04]  /*a750*/  STSM.16.M88.4 [R0], R4 ;  /* 0x0000000400007844 */ /* 0x000fe80000000200 */
[----:B------:R-:W-:Y:S01]  /*a760*/  STSM.16.M88.4 [R0+0x1000], R8 ;  /* 0x0010000800007844 */ /* 0x000fe20000000200 */
[----:B------:R-:W-:Y:S01]  /*a770*/  BAR.SYNC.DEFER_BLOCKING 0x0 ;  /* 0x0000000000007b1d */ /* 0x000fe20000010000 */
[----:B------:R-:W-:-:S02]  /*a780*/  IMAD.MOV.U32 R25, RZ, RZ, R87 ;  /* 0x000000ffff197224 */ /* 0x000fc400078e0057 */
[----:B------:R-:W-:-:S03]  /*a790*/  IMAD.MOV.U32 R26, RZ, RZ, R37 ;  /* 0x000000ffff1a7224 */ /* 0x000fc600078e0025 */
[----:B------:R-:W2:Y:S04]  /*a7a0*/  LDS.128 R20, [R2] ;  /* 0x0000000002147984 */ /* 0x000ea80000000c00 */
[----:B------:R-:W-:Y:S01]  /*a7b0*/  LDS.128 R8, [R2+0x2000] ;  /* 0x0020000002087984 */ /* 0x000fe20000000c00 */
[----:B------:R-:W-:Y:S01]  /*a7c0*/  BAR.SYNC.DEFER_BLOCKING 0x0 ;  /* 0x0000000000007b1d */ /* 0x000fe20000010000 */
[----:B------:R-:W-:-:S05]  /*a7d0*/  IMAD.MOV.U32 R27, RZ, RZ, R39 ;  /* 0x000000ffff1b7224 */ /* 0x000fca00078e0027 */
[----:B------:R-:W-:Y:S04]  /*a7e0*/  STSM.16.M88.4 [R0], R12 ;  /* 0x0000000c00007844 */ /* 0x000fe80000000200 */
[----:B------:R-:W-:Y:S01]  /*a7f0*/  STSM.16.M88.4 [R0+0x1000], R24 ;  /* 0x0010001800007844 */ /* 0x000fe20000000200 */
[----:B------:R-:W-:Y:S01]  /*a800*/  BAR.SYNC.DEFER_BLOCKING 0x0 ;  /* 0x0000000000007b1d */ /* 0x000fe20000010000 */
[----:B------:R-:W-:Y:S02]  /*a810*/  IMAD.MOV.U32 R32, RZ, RZ, R96 ;  /* 0x000000ffff207224 */ /* 0x000fe400078e0060 */
[----:B------:R-:W-:-:S03]  /*a820*/  IMAD.MOV.U32 R33, RZ, RZ, R98 ;  /* 0x000000ffff217224 */ /* 0x000fc600078e0062 */
[----:B------:R-:W1:Y:S04]  /*a830*/  LDS.128 R12, [R2] ;  /* 0x00000000020c7984 */ /* 0x000e680000000c00 */
[----:B------:R-:W1:Y:S01]  /*a840*/  LDS.128 R4, [R2+0x2000] ;  /* 0x0020000002047984 */ /* 0x000e620000000c00 */
[----:B------:R-:W-:Y:S02]  /*a850*/  IMAD.MOV.U32 R34, RZ, RZ, R72 ;  /* 0x000000ffff227224 */ /* 0x000fe400078e0048 */
[----:B------:R-:W-:Y:S01]  /*a860*/  IMAD.MOV.U32 R35, RZ, RZ, R74 ;  /* 0x000000ffff237224 */ /* 0x000fe200078e004a */
[----:B------:R-:W-:Y:S01]  /*a870*/  BAR.SYNC.DEFER_BLOCKING 0x0 ;  /* 0x0000000000007b1d */ /* 0x000fe20000010000 */
[----:B------:R-:W-:Y:S02]  /*a880*/  IMAD.MOV.U32 R52, RZ, RZ, R48 ;  /* 0x000000ffff347224 */ /* 0x000fe400078e0030 */
[----:B------:R-:W-:-:S02]  /*a890*/  IMAD.MOV.U32 R53, RZ, RZ, R50 ;  /* 0x000000ffff357224 */ /* 0x000fc400078e0032 */
[----:B------:R-:W-:Y:S02]  /*a8a0*/  IMAD.MOV.U32 R54, RZ, RZ, R28 ;  /* 0x000000ffff367224 */ /* 0x000fe400078e001c */
[----:B------:R-:W-:Y:S01]  /*a8b0*/  IMAD.MOV.U32 R55, RZ, RZ, R30 ;  /* 0x000000ffff377224 */ /* 0x000fe200078e001e */
[----:B------:R-:W-:Y:S04]  /*a8c0*/  STSM.16.M88.4 [R0], R32 ;  /* 0x0000002000007844 */ /* 0x000fe80000000200 */
[----:B------:R2:W-:Y:S01]  /*a8d0*/  STSM.16.M88.4 [R0+0x1000], R52 ;  /* 0x0010003400007844 */ /* 0x0005e20000000200 */
[----:B------:R-:W-:Y:S01]  /*a8e0*/  BAR.SYNC.DEFER_BLOCKING 0x0 ;  /* 0x0000000000007b1d */ /* 0x000fe20000010000 */
[----:B------:R-:W-:Y:S02]  /*a8f0*/  IMAD.MOV.U32 R48, RZ, RZ, R49 ;  /* 0x000000ffff307224 */ /* 0x000fe400078e0031 */
[----:B------:R-:W-:-:S03]  /*a900*/  IMAD.MOV.U32 R56, RZ, RZ, R97 ;  /* 0x000000ffff387224 */ /* 0x000fc600078e0061 */
[----:B------:R-:W1:Y:S04]  /*a910*/  LDS.128 R36, [R2] ;  /* 0x0000000002247984 */ /* 0x000e680000000c00 */
[----:B------:R-:W-:Y:S01]  /*a920*/  LDS.128 R24, [R2+0x2000] ;  /* 0x0020000002187984 */ /* 0x000fe20000000c00 */
[----:B------:R-:W-:Y:S02]  /*a930*/  IMAD.MOV.U32 R57, RZ, RZ, R99 ;  /* 0x000000ffff397224 */ /* 0x000fe400078e0063 */
[----:B------:R-:W-:Y:S02]  /*a940*/  IMAD.MOV.U32 R58, RZ, RZ, R73 ;  /* 0x000000ffff3a7224 */ /* 0x000fe400078e0049 */
[----:B------:R-:W-:Y:S01]  /*a950*/  IMAD.MOV.U32 R59, RZ, RZ, R75 ;  /* 0x000000ffff3b7224 */ /* 0x000fe200078e004b */
[----:B------:R-:W-:Y:S01]  /*a960*/  BAR.SYNC.DEFER_BLOCKING 0x0 ;  /* 0x0000000000007b1d */ /* 0x000fe20000010000 */
[----:B------:R-:W-:-:S02]  /*a970*/  IMAD.MOV.U32 R49, RZ, RZ, R51 ;  /* 0x000000ffff317224 */ /* 0x000fc400078e0033 */
[----:B------:R-:W-:Y:S02]  /*a980*/  IMAD.MOV.U32 R50, RZ, RZ, R29 ;  /* 0x000000ffff327224 */ /* 0x000fe400078e001d */
[----:B------:R-:W-:Y:S01]  /*a990*/  IMAD.MOV.U32 R51, RZ, RZ, R31 ;  /* 0x000000ffff337224 */ /* 0x000fe200078e001f */
[----:B------:R3:W-:Y:S04]  /*a9a0*/  STSM.16.M88.4 [R0], R56 ;  /* 0x0000003800007844 */ /* 0x0007e80000000200 */
[----:B------:R-:W-:Y:S01]  /*a9b0*/  STSM.16.M88.4 [R0+0x1000], R48 ;  /* 0x0010003000007844 */ /* 0x000fe20000000200 */
[----:B------:R-:W-:Y:S01]  /*a9c0*/  BAR.SYNC.DEFER_BLOCKING 0x0 ;  /* 0x0000000000007b1d */ /* 0x000fe20000010000 */
[----:B--2---:R-:W-:Y:S02]  /*a9d0*/  IMAD.MOV.U32 R52, RZ, RZ, R92 ;  /* 0x000000ffff347224 */ /* 0x004fe400078e005c */
[----:B------:R-:W-:-:S03]  /*a9e0*/  IMAD.MOV.U32 R53, RZ, RZ, R94 ;  /* 0x000000ffff357224 */ /* 0x000fc600078e005e */
[----:B------:R-:W2:Y:S04]  /*a9f0*/  LDS.128 R32, [R2] ;  /* 0x0000000002207984 */ /* 0x000ea80000000c00 */
        /* <DEDUP_REMOVED lines=12> */
[----:B------:R-:W-:-:S02]  /*aac0*/  IMAD.MOV.U32 R45, RZ, RZ, R47 ;  /* 0x000000ffff2d7224 */ /* 0x000fc400078e002f */
[----:B------:R-:W-:Y:S02]  /*aad0*/  IMAD.MOV.U32 R46, RZ, RZ, R17 ;  /* 0x000000ffff2e7224 */ /* 0x000fe400078e0011 */
[----:B------:R-:W-:Y:S01]  /*aae0*/  IMAD.MOV.U32 R47, RZ, RZ, R19 ;  /* 0x000000ffff2f7224 */ /* 0x000fe200078e0013 */
[----:B------:R-:W1:Y:S04]  /*aaf0*/  LDS.128 R48, [R2] ;  /* 0x0000000002307984 */ /* 0x000e680000000c00 */
[----:B------:R-:W-:Y:S01]  /*ab00*/  LDS.128 R16, [R2+0x2000] ;  /* 0x0020000002107984 */ /* 0x000fe20000000c00 */
[----:B---3--:R-:W-:Y:S02]  /*ab10*/  IMAD.MOV.U32 R56, RZ, RZ, R93 ;  /* 0x000000ffff387224 */ /* 0x008fe400078e005d */
[----:B------:R-:W-:-:S02]  /*ab20*/  IMAD.MOV.U32 R57, RZ, RZ, R95 ;  /* 0x000000ffff397224 */ /* 0x000fc400078e005f */
[----:B------:R-:W-:Y:S02]  /*ab30*/  IMAD.MOV.U32 R58, RZ, RZ, R61 ;  /* 0x000000ffff3a7224 */ /* 0x000fe400078e003d */
[----:B------:R-:W-:Y:S01]  /*ab40*/  IMAD.MOV.U32 R59, RZ, RZ, R63 ;  /* 0x000000ffff3b7224 */ /* 0x000fe200078e003f */
[----:B------:R-:W-:Y:S06]  /*ab50*/  BAR.SYNC.DEFER_BLOCKING 0x0 ;  /* 0x0000000000007b1d */ /* 0x000fec0000010000 */
[----:B------:R-:W-:Y:S04]  /*ab60*/  STSM.16.M88.4 [R0], R56 ;  /* 0x0000003800007844 */ /* 0x000fe80000000200 */
[----:B------:R-:W-:Y:S01]  /*ab70*/  STSM.16.M88.4 [R0+0x1000], R44 ;  /* 0x0010002c00007844 */ /* 0x000fe20000000200 */
[----:B------:R-:W-:Y:S01]  /*ab80*/  BAR.SYNC.DEFER_BLOCKING 0x0 ;  /* 0x0000000000007b1d */ /* 0x000fe20000010000 */
[----:B--2---:R-:W-:-:S02]  /*ab90*/  IMAD.MOV.U32 R72, RZ, RZ, R68 ;  /* 0x000000ffff487224 */ /* 0x004fc400078e0044 */
[----:B------:R-:W-:-:S03]  /*aba0*/  IMAD.MOV.U32 R73, RZ, RZ, R70 ;  /* 0x000000ffff497224 */ /* 0x000fc600078e0046 */
[----:B------:R-:W2:Y:S04]  /*abb0*/  LDS.128 R52, [R2] ;  /* 0x0000000002347984 */ /* 0x000ea80000000c00 */
[----:B------:R-:W3:Y:S01]  /*abc0*/  LDS.128 R44, [R2+0x2000] ;  /* 0x00200000022c7984 */ /* 0x000ee20000000c00 */
        /* <DEDUP_REMOVED lines=8> */
[----:B------:R-:W-:Y:S01]  /*ac50*/  STSM.16.M88.4 [R0+0x1000], R76 ;  /* 0x0010004c00007844 */ /* 0x000fe20000000200 */
[----:B------:R-:W-:Y:S01]  /*ac60*/  BAR.SYNC.DEFER_BLOCKING 0x0 ;  /* 0x0000000000007b1d */ /* 0x000fe20000010000 */
[----:B------:R-:W-:Y:S02]  /*ac70*/  IMAD.MOV.U32 R88, RZ, RZ, R41 ;  /* 0x000000ffff587224 */ /* 0x000fe400078e0029 */
[----:B------:R-:W-:-:S03]  /*ac80*/  IMAD.MOV.U32 R89, RZ, RZ, R43 ;  /* 0x000000ffff597224 */ /* 0x000fc600078e002b */
[----:B------:R-:W1:Y:S04]  /*ac90*/  LDS.128 R56, [R2] ;  /* 0x0000000002387984 */ /* 0x000e680000000c00 */
[----:B------:R-:W-:Y:S01]  /*aca0*/  LDS.128 R40, [R2+0x2000] ;  /* 0x0020000002287984 */ /* 0x000fe20000000c00 */
[----:B------:R-:W-:Y:S02]  /*acb0*/  IMAD.MOV.U32 R84, RZ, RZ, R69 ;  /* 0x000000ffff547224 */ /* 0x000fe400078e0045 */
[----:B------:R-:W-:Y:S02]  /*acc0*/  IMAD.MOV.U32 R85, RZ, RZ, R71 ;  /* 0x000000ffff557224 */ /* 0x000fe400078e0047 */
[----:B------:R-:W-:Y:S02]  /*acd0*/  IMAD.MOV.U32 R86, RZ, RZ, R65 ;  /* 0x000000ffff567224 */ /* 0x000fe400078e0041 */
[----:B------:R-:W-:Y:S01]  /*ace0*/  IMAD.MOV.U32 R87, RZ, RZ, R67 ;  /* 0x000000ffff577224 */ /* 0x000fe200078e0043 */
[----:B------:R-:W-:Y:S01]  /*acf0*/  BAR.SYNC.DEFER_BLOCKING 0x0 ;  /* 0x0000000000007b1d */ /* 0x000fe20000010000 */
[----:B------:R-:W-:-:S02]  /*ad00*/  IMAD.MOV.U32 R90, RZ, RZ, R81 ;  /* 0x000000ffff5a7224 */ /* 0x000fc400078e0051 */
[----:B------:R-:W-:Y:S02]  /*ad10*/  IMAD.MOV.U32 R91, RZ, RZ, R83 ;  /* 0x000000ffff5b7224 */ /* 0x000fe400078e0053 */
[----:B-1----:R-:W-:-:S05]  /*ad20*/  IMAD R60, R3, UR4, RZ ;  /* 0x00000004033c7c24 */ /* 0x002fca000f8e02ff */
[----:B------:R-:W-:Y:S01]  /*ad30*/  LEA R3, P1, R60, UR6, 0x2 ;  /* 0x000000063c037c11 */ /* 0x000fe2000f8210ff */
[----:B----4-:R-:W-:Y:S01]  /*ad40*/  IMAD R61, R116, UR5, RZ ;  /* 0x00000005743d7c24 */ /* 0x010fe2000f8e02ff */
[----:B------:R-:W-:Y:S04]  /*ad50*/  STSM.16.M88.4 [R0], R84 ;  /* 0x0000005400007844 */ /* 0x000fe80000000200 */
[----:B------:R1:W-:Y:S01]  /*ad60*/  STSM.16.M88.4 [R0+0x1000], R88 ;  /* 0x0010005800007844 */ /* 0x0003e20000000200 */
[----:B------:R-:W-:Y:S01]  /*ad70*/  LEA.HI.X.SX32 R60, R60, UR7, 0x2, P1 ;  /* 0x000000073c3c7c11 */ /* 0x000fe200088f16ff */
[----:B------:R-:W-:Y:S01]  /*ad80*/  BAR.SYNC.DEFER_BLOCKING 0x0 ;  /* 0x0000000000007b1d */ /* 0x000fe20000010000 */
[C---:B------:R-:W-:Y:S01]  /*ad90*/  ISETP.LT.AND P1, PT, R116.reuse, R115, !P0 ;  /* 0x000000737400720c */ /* 0x040fe20004721270 */
[C---:B------:R-:W-:Y:S01]  /*ada0*/  VIADD R65, R61.reuse, UR5 ;  /* 0x000000053d417c36 */ /* 0x040fe20008000000 */
[----:B------:R-:W-:Y:S01]  /*adb0*/  LEA R62, P6, R61, R3, 0x2 ;  /* 0x000000033d3e7211 */ /* 0x000fe200078c10ff */
[----:B------:R-:W-:-:S03]  /*adc0*/  VIADD R66, R116, 0x5 ;  /* 0x0000000574427836 */ /* 0x000fc60000000000 */
[----:B------:R-:W-:Y:S01]  /*add0*/  LEA.HI.X.SX32 R63, R61, R60, 0x2, P6 ;  /* 0x0000003c3d3f7211 */ /* 0x000fe200030f16ff */
[C---:B------:R-:W-:Y:S01]  /*ade0*/  VIADD R61, R65.reuse, UR5 ;  /* 0x00000005413d7c36 */ /* 0x040fe20008000000 */
[----:B------:R-:W-:Y:S01]  /*adf0*/  LEA R64, P6, R65, R3, 0x2 ;  /* 0x0000000341407211 */ /* 0x000fe200078c10ff */
[----:B------:R-:W-:-:S03]  /*ae00*/  VIADD R68, R116, 0x6 ;  /* 0x0000000674447836 */ /* 0x000fc60000000000 */
[-C--:B------:R-:W-:Y:S01]  /*ae10*/  LEA.HI.X.SX32 R65, R65, R60.reuse, 0x2, P6 ;  /* 0x0000003c41417211 */ /* 0x080fe200030f16ff */
[C---:B------:R-:W-:Y:S02]  /*ae20*/  VIADD R69, R61.reuse, UR5 ;  /* 0x000000053d457c36 */ /* 0x040fe40008000000 */
[----:B-1----:R-:W-:Y:S01]  /*ae30*/  VIADD R0, R116, 0x7 ;  /* 0x0000000774007836 */ /* 0x002fe20000000000 */
[----:B------:R1:W-:Y:S01]  /*ae40*/  @P1 STG.E desc[UR10][R62.64], R20 ;  /* 0x000000143e001986 */ /* 0x0003e2000c10190a */
[----:B------:R-:W-:Y:S02]  /*ae50*/  ISETP.LT.AND P1, PT, R66, R115, !P0 ;  /* 0x000000734200720c */ /* 0x000fe40004721270 */
[C---:B------:R-:W-:Y:S01]  /*ae60*/  LEA R66, P6, R61.reuse, R3, 0x2 ;  /* 0x000000033d427211 */ /* 0x040fe200078c10ff */
[----:B------:R4:W-:Y:S01]  /*ae70*/  @P4 STG.E desc[UR10][R64.64], R12 ;  /* 0x0000000c40004986 */ /* 0x0009e2000c10190a */
[----:B------:R-:W-:Y:S02]  /*ae80*/  ISETP.LT.AND P4, PT, R68, R115, !P0 ;  /* 0x000000734400720c */ /* 0x000fe40004781270 */
[----:B------:R-:W-:Y:S01]  /*ae90*/  LEA.HI.X.SX32 R67, R61, R60, 0x2, P6 ;  /* 0x0000003c3d437211 */ /* 0x000fe200030f16ff */
[C---:B------:R-:W-:Y:S01]  /*aea0*/  VIADD R61, R69.reuse, UR5 ;  /* 0x00000005453d7c36 */ /* 0x040fe20008000000 */
[----:B------:R-:W-:-:S03]  /*aeb0*/  LEA R68, P6, R69, R3, 0x2 ;  /* 0x0000000345447211 */ /* 0x000fc600078c10ff */
[----:B------:R2:W-:Y:S01]  /*aec0*/  @P2 STG.E desc[UR10][R66.64], R21 ;  /* 0x0000001542002986 */ /* 0x0005e2000c10190a */
[-C--:B------:R-:W-:Y:S02]  /*aed0*/  LEA.HI.X.SX32 R69, R69, R60.reuse, 0x2, P6 ;  /* 0x0000003c45457211 */ /* 0x080fe400030f16ff */
[----:B------:R-:W-:Y:S01]  /*aee0*/  ISETP.LT.AND P2, PT, R0, R115, !P0 ;  /* 0x000000730000720c */ /* 0x000fe20004741270 */
[----:B------:R-:W-:Y:S01]  /*aef0*/  VIADD R0, R116, 0x8 ;  /* 0x0000000874007836 */ /* 0x000fe20000000000 */
[C---:B-1----:R-:W-:Y:S01]  /*af00*/  LEA R62, P6, R61.reuse, R3, 0x2 ;  /* 0x000000033d3e7211 */ /* 0x042fe200078c10ff */
[C---:B----4-:R-:W-:Y:S01]  /*af10*/  VIADD R12, R61.reuse, UR5 ;  /* 0x000000053d0c7c36 */ /* 0x050fe20008000000 */
[----:B------:R-:W-:Y:S02]  /*af20*/  @P3 STG.E desc[UR10][R68.64], R13 ;  /* 0x0000000d44003986 */ /* 0x000fe4000c10190a */
[-C--:B------:R-:W-:Y:S02]  /*af30*/  LEA.HI.X.SX32 R63, R61, R60.reuse, 0x2, P6 ;  /* 0x0000003c3d3f7211 */ /* 0x080fe400030f16ff */
[----:B------:R-:W-:Y:S01]  /*af40*/  ISETP.LT.AND P3, PT, R0, R115, !P0 ;  /* 0x000000730000720c */ /* 0x000fe20004761270 */
[----:B------:R-:W-:Y:S01]  /*af50*/  VIADD R0, R116, 0x9 ;  /* 0x0000000974007836 */ /* 0x000fe20000000000 */
[C---:B------:R-:W-:Y:S01]  /*af60*/  LEA R64, P6, R12.reuse, R3, 0x2 ;  /* 0x000000030c407211 */ /* 0x040fe200078c10ff */
[C---:B--2---:R-:W-:Y:S01]  /*af70*/  VIADD R21, R12.reuse, UR5 ;  /* 0x000000050c157c36 */ /* 0x044fe20008000000 */
[----:B------:R1:W-:Y:S02]  /*af80*/  @P5 STG.E desc[UR10][R62.64], R22 ;  /* 0x000000163e005986 */ /* 0x0003e4000c10190a */
[----:B------:R-:W-:-:S02]  /*af90*/  LEA.HI.X.SX32 R65, R12, R60, 0x2, P6 ;  /* 0x0000003c0c417211 */ /* 0x000fc400030f16ff */
[----:B------:R-:W-:Y:S01]  /*afa0*/  ISETP.LT.AND P5, PT, R0, R115, !P0 ;  /* 0x000000730000720c */ /* 0x000fe200047a1270 */
[----:B------:R-:W-:Y:S01]  /*afb0*/  VIADD R0, R116, 0xa ;  /* 0x0000000a74007836 */ /* 0x000fe20000000000 */
[C---:B------:R-:W-:Y:S01]  /*afc0*/  LEA R20, P6, R21.reuse, R3, 0x2 ;  /* 0x0000000315147211 */ /* 0x040fe200078c10ff */
[C---:B------:R-:W-:Y:S01]  /*afd0*/  VIADD R61, R21.reuse, UR5 ;  /* 0x00000005153d7c36 */ /* 0x040fe20008000000 */
[----:B------:R2:W-:Y:S02]  /*afe0*/  @P1 STG.E desc[UR10][R64.64], R14 ;  /* 0x0000000e40001986 */ /* 0x0005e4000c10190a */
[-C--:B------:R-:W-:Y:S02]  /*aff0*/  LEA.HI.X.SX32 R21, R21, R60.reuse, 0x2, P6 ;  /* 0x0000003c15157211 */ /* 0x080fe400030f16ff */
[----:B------:R-:W-:Y:S01]  /*b000*/  ISETP.LT.AND P1, PT, R0, R115, !P0 ;  /* 0x000000730000720c */ /* 0x000fe20004721270 */
[----:B------:R-:W-:Y:S01]  /*b010*/  VIADD R0, R116, 0xb ;  /* 0x0000000b74007836 */ /* 0x000fe20000000000 */
[C---:B------:R-:W-:Y:S01]  /*b020*/  LEA R12, P6, R61.reuse, R3, 0x2 ;  /* 0x000000033d0c7211 */ /* 0x040fe200078c10ff */
[C---:B-1----:R-:W-:Y:S01]  /*b030*/  VIADD R22, R61.reuse, UR5 ;  /* 0x000000053d167c36 */ /* 0x042fe20008000000 */
[----:B------:R1:W-:Y:S02]  /*b040*/  @P4 STG.E desc[UR10][R20.64], R23 ;  /* 0x0000001714004986 */ /* 0x0003e4000c10190a */
[----:B------:R-:W-:-:S02]  /*b050*/  LEA.HI.X.SX32 R13, R61, R60, 0x2, P6 ;  /* 0x0000003c3d0d7211 */ /* 0x000fc400030f16ff */
[----:B------:R-:W-:Y:S01]  /*b060*/  ISETP.LT.AND P4, PT, R0, R115, !P0 ;  /* 0x000000730000720c */ /* 0x000fe20004781270 */
[----:B------:R-:W-:Y:S01]  /*b070*/  VIADD R0, R116, 0xc ;  /* 0x0000000c74007836 */ /* 0x000fe20000000000 */
[C---:B------:R-:W-:Y:S01]  /*b080*/  LEA R62, P6, R22.reuse, R3, 0x2 ;  /* 0x00000003163e7211 */ /* 0x040fe200078c10ff */
[C---:B--2---:R-:W-:Y:S01]  /*b090*/  VIADD R14, R22.reuse, UR5 ;  /* 0x00000005160e7c36 */ /* 0x044fe20008000000 */
[----:B------:R2:W-:Y:S02]  /*b0a0*/  @P2 STG.E desc[UR10][R12.64], R15 ;  /* 0x0000000f0c002986 */ /* 0x0005e4000c10190a */
[-C--:B------:R-:W-:Y:S02]  /*b0b0*/  LEA.HI.X.SX32 R63, R22, R60.reuse, 0x2, P6 ;  /* 0x0000003c163f7211 */ /* 0x080fe400030f16ff */
[----:B------:R-:W-:Y:S01]  /*b0c0*/  ISETP.LT.AND P2, PT, R0, R115, !P0 ;  /* 0x000000730000720c */ /* 0x000fe20004741270 */
[----:B------:R-:W-:Y:S01]  /*b0d0*/  VIADD R0, R116, 0xd ;  /* 0x0000000d74007836 */ /* 0x000fe20000000000 */
[C---:B------:R-:W-:Y:S01]  /*b0e0*/  LEA R64, P6, R14.reuse, R3, 0x2 ;  /* 0x000000030e407211 */ /* 0x040fe200078c10ff */
[C---:B------:R-:W-:Y:S01]  /*b0f0*/  VIADD R22, R14.reuse, UR5 ;  /* 0x000000050e167c36 */ /* 0x040fe20008000000 */
[----:B------:R4:W-:Y:S02]  /*b100*/  @P3 STG.E desc[UR10][R62.64], R8 ;  /* 0x000000083e003986 */ /* 0x0009e4000c10190a */
[----:B------:R-:W-:-:S02]  /*b110*/  LEA.HI.X.SX32 R65, R14, R60, 0x2, P6 ;  /* 0x0000003c0e417211 */ /* 0x000fc400030f16ff */
[----:B------:R-:W-:Y:S01]  /*b120*/  ISETP.LT.AND P3, PT, R0, R115, !P0 ;  /* 0x000000730000720c */ /* 0x000fe20004761270 */
[----:B------:R-:W-:Y:S01]  /*b130*/  VIADD R0, R116, 0xe ;  /* 0x0000000e74007836 */ /* 0x000fe20000000000 */
[C---:B-1----:R-:W-:Y:S01]  /*b140*/  LEA R20, P6, R22.reuse, R3, 0x2 ;  /* 0x0000000316147211 */ /* 0x042fe200078c10ff */
[C---:B--2---:R-:W-:Y:S01]  /*b150*/  VIADD R13, R22.reuse, UR5 ;  /* 0x00000005160d7c36 */ /* 0x044fe20008000000 */
[----:B------:R1:W-:Y:S02]  /*b160*/  @P5 STG.E desc[UR10][R64.64], R4 ;  /* 0x0000000440005986 */ /* 0x0003e4000c10190a */
[-C--:B------:R-:W-:Y:S02]  /*b170*/  LEA.HI.X.SX32 R21, R22, R60.reuse, 0x2, P6 ;  /* 0x0000003c16157211 */ /* 0x080fe400030f16ff */
[----:B------:R-:W-:Y:S01]  /*b180*/  ISETP.LT.AND P5, PT, R0, R115, !P0 ;  /* 0x000000730000720c */ /* 0x000fe200047a1270 */
[----:B------:R-:W-:Y:S01]  /*b190*/  VIADD R0, R116, 0xf ;  /* 0x0000000f74007836 */ /* 0x000fe20000000000 */
[C---:B------:R-:W-:Y:S01]  /*b1a0*/  LEA R12, P6, R13.reuse, R3, 0x2 ;  /* 0x000000030d0c7211 */ /* 0x040fe200078c10ff */
[C---:B----4-:R-:W-:Y:S01]  /*b1b0*/  VIADD R8, R13.reuse, UR5 ;  /* 0x000000050d087c36 */ /* 0x050fe20008000000 */
[----:B------:R-:W-:Y:S02]  /*b1c0*/  @P1 STG.E desc[UR10][R20.64], R9 ;  /* 0x0000000914001986 */ /* 0x000fe4000c10190a */
        /* <DEDUP_REMOVED lines=11> */
[----:B------:R-:W-:Y:S02]  /*b280*/  @P2 STG.E desc[UR10][R14.64], R10 ;  /* 0x0000000a0e002986 */ /* 0x000fe4000c10190a */
        /* <DEDUP_REMOVED lines=15> */
[C---:B------:R-:W-:Y:S01]  /*b380*/  LEA R12, P6, R13.reuse, R3, 0x2 ;  /* 0x000000030d0c7211 */ /* 0x040fe200078c10ff */
[C---:B-1----:R-:W-:Y:S01]  /*b390*/  VIADD R6, R13.reuse, UR5 ;  /* 0x000000050d067c36 */ /* 0x042fe20008000000 */
[----:B------:R1:W-:Y:S02]  /*b3a0*/  @P1 STG.E desc[UR10][R4.64], R7 ;  /* 0x0000000704001986 */ /* 0x0003e4000c10190a */
        /* <DEDUP_REMOVED lines=11> */
[----:B------:R-:W-:Y:S02]  /*b460*/  @P2 STG.E desc[UR10][R14.64], R32 ;  /* 0x000000200e002986 */ /* 0x000fe4000c10190a */
[-C--:B------:R-:W-:Y:S02]  /*b470*/  LEA.HI.X.SX32 R9, R9, R60.reuse, 0x2, P6 ;  /* 0x0000003c09097211 */ /* 0x080fe400030f16ff */
[----:B------:R-:W-:Y:S01]  /*b480*/  ISETP.LT.AND P2, PT, R0, R115, !P0 ;  /* 0x000000730000720c */ /* 0x000fe20004741270 */
[----:B------:R-:W-:Y:S01]  /*b490*/  VIADD R0, R116, 0x17 ;  /* 0x0000001774007836 */ /* 0x000fe20000000000 */
[C---:B-1----:R-:W-:Y:S01]  /*b4a0*/  LEA R4, P6, R6.reuse, R3, 0x2 ;  /* 0x0000000306047211 */ /* 0x042fe200078c10ff */
[C---:B------:R-:W-:Y:S01]  /*b4b0*/  VIADD R7, R6.reuse, UR5 ;  /* 0x0000000506077c36 */ /* 0x040fe20008000000 */
        /* <DEDUP_REMOVED lines=16> */
[C---:B-1----:R-:W-:Y:S01]  /*b5c0*/  LEA R8, P6, R12.reuse, R3, 0x2 ;  /* 0x000000030c087211 */ /* 0x042fe200078c10ff */
[C---:B----4-:R-:W-:Y:S01]  /*b5d0*/  VIADD R5, R12.reuse, UR5 ;  /* 0x000000050c057c36 */ /* 0x050fe20008000000 */
        /* <DEDUP_REMOVED lines=16> */
[C---:B-1----:R-:W-:Y:S01]  /*b6e0*/  LEA R10, P6, R12.reuse, R3, 0x2 ;  /* 0x000000030c0a7211 */ /* 0x042fe200078c10ff */
[C---:B--2---:R-:W-:Y:S01]  /*b6f0*/  VIADD R9, R12.reuse, UR5 ;  /* 0x000000050c097c36 */ /* 0x044fe20008000000 */
[----:B------:R1:W-:Y:S02]  /*b700*/  @P5 STG.E desc[UR10][R6.64], R24 ;  /* 0x0000001806005986 */ /* 0x0003e4000c10190a */
[----:B------:R-:W-:-:S02]  /*b710*/  LEA.HI.X.SX32 R11, R12, R60, 0x2, P6 ;  /* 0x0000003c0c0b7211 */ /* 0x000fc400030f16ff */
[----:B------:R-:W-:Y:S01]  /*b720*/  ISETP.LT.AND P5, PT, R0, R115, !P0 ;  /* 0x000000730000720c */ /* 0x000fe200047a1270 */
[C---:B----4-:R-:W-:Y:S01]  /*b730*/  VIADD R5, R9.reuse, UR5 ;  /* 0x0000000509057c36 */ /* 0x050fe20008000000 */
[-C--:B------:R-:W-:Y:S01]  /*b740*/  LEA R8, P6, R9, R3.reuse, 0x2 ;  /* 0x0000000309087211 */ /* 0x080fe200078c10ff */
[----:B------:R-:W-:Y:S01]  /*b750*/  VIADD R0, R116, 0x1e ;  /* 0x0000001e74007836 */ /* 0x000fe20000000000 */
[----:B------:R2:W-:Y:S01]  /*b760*/  @P1 STG.E desc[UR10][R10.64], R28 ;  /* 0x0000001c0a001986 */ /* 0x0005e2000c10190a */
[----:B------:R-:W-:Y:S01]  /*b770*/  VIADD R12, R5, UR5 ;  /* 0x00000005050c7c36 */ /* 0x000fe20008000000 */
[-C--:B------:R-:W-:Y:S02]  /*b780*/  LEA.HI.X.SX32 R9, R9, R60.reuse, 0x2, P6 ;  /* 0x0000003c09097211 */ /* 0x080fe400030f16ff */
[C---:B------:R-:W-:Y:S02]  /*b790*/  LEA R4, P6, R5.reuse, R3, 0x2 ;  /* 0x0000000305047211 */ /* 0x040fe400078c10ff */
[----:B------:R-:W-:Y:S01]  /*b7a0*/  ISETP.LT.AND P1, PT, R0, R115, !P0 ;  /* 0x000000730000720c */ /* 0x000fe20004721270 */
[----:B------:R-:W-:Y:S01]  /*b7b0*/  VIADD R0, R116, 0x1f ;  /* 0x0000001f74007836 */ /* 0x000fe20000000000 */
[-C--:B------:R-:W-:Y:S01]  /*b7c0*/  LEA.HI.X.SX32 R5, R5, R60.reuse, 0x2, P6 ;  /* 0x0000003c05057211 */ /* 0x080fe200030f16ff */
[----:B------:R4:W-:Y:S01]  /*b7d0*/  @P4 STG.E desc[UR10][R8.64], R25 ;  /* 0x0000001908004986 */ /* 0x0009e2000c10190a */
[C---:B-1----:R-:W-:Y:S01]  /*b7e0*/  LEA R6, P6, R12.reuse, R3, 0x2 ;  /* 0x000000030c067211 */ /* 0x042fe200078c10ff */
[----:B--2---:R-:W-:Y:S01]  /*b7f0*/  VIADD R11, R12, UR5 ;  /* 0x000000050c0b7c36 */ /* 0x004fe20008000000 */
[----:B------:R-:W-:Y:S01]  /*b800*/  ISETP.LT.AND P4, PT, R0, R115, !P0 ;  /* 0x000000730000720c */ /* 0x000fe20004781270 */
[----:B------:R-:W-:Y:S01]  /*b810*/  VIADD R0, R116, 0x20 ;  /* 0x0000002074007836 */ /* 0x000fe20000000000 */
[----:B------:R-:W-:-:S02]  /*b820*/  LEA.HI.X.SX32 R7, R12, R60, 0x2, P6 ;  /* 0x0000003c0c077211 */ /* 0x000fc400030f16ff */
[C---:B------:R-:W-:Y:S01]  /*b830*/  LEA R10, P6, R11.reuse, R3, 0x2 ;  /* 0x000000030b0a7211 */ /* 0x040fe200078c10ff */
[----:B------:R1:W-:Y:S01]  /*b840*/  @P2 STG.E desc[UR10][R4.64], R29 ;  /* 0x0000001d04002986 */ /* 0x0003e2000c10190a */
[C---:B----4-:R-:W-:Y:S01]  /*b850*/  VIADD R9, R11.reuse, UR5 ;  /* 0x000000050b097c36 */ /* 0x050fe20008000000 */
[----:B------:R-:W-:Y:S01]  /*b860*/  ISETP.LT.AND P2, PT, R0, R115, !P0 ;  /* 0x000000730000720c */ /* 0x000fe20004741270 */
[----:B------:R-:W-:Y:S01]  /*b870*/  VIADD R0, R116, 0x21 ;  /* 0x0000002174007836 */ /* 0x000fe20000000000 */
[-C--:B------:R-:W-:Y:S01]  /*b880*/  LEA.HI.X.SX32 R11, R11, R60.reuse, 0x2, P6 ;  /* 0x0000003c0b0b7211 */ /* 0x080fe200030f16ff */
[C---:B------:R-:W-:Y:S01]  /*b890*/  VIADD R12, R9.reuse, UR5 ;  /* 0x00000005090c7c36 */ /* 0x040fe20008000000 */
[C---:B------:R-:W-:Y:S01]  /*b8a0*/  LEA R8, P6, R9.reuse, R3, 0x2 ;  /* 0x0000000309087211 */ /* 0x040fe200078c10ff */
[----:B------:R2:W-:Y:S01]  /*b8b0*/  @P3 STG.E desc[UR10][R6.64], R26 ;  /* 0x0000001a06003986 */ /* 0x0005e2000c10190a */
[----:B------:R-:W-:Y:S01]  /*b8c0*/  ISETP.LT.AND P3, PT, R0, R115, !P0 ;  /* 0x000000730000720c */ /* 0x000fe20004761270 */
[----:B------:R-:W-:Y:S01]  /*b8d0*/  VIADD R0, R116, 0x22 ;  /* 0x0000002274007836 */ /* 0x000fe20000000000 */
[----:B------:R-:W-:-:S02]  /*b8e0*/  LEA.HI.X.SX32 R9, R9, R60, 0x2, P6 ;  /* 0x0000003c09097211 */ /* 0x000fc400030f16ff */
[----:B-1----:R-:W-:Y:S01]  /*b8f0*/  LEA R4, P6, R12, R3, 0x2 ;  /* 0x000000030c047211 */ /* 0x002fe200078c10ff */
[----:B------:R1:W-:Y:S01]  /*b900*/  @P5 STG.E desc[UR10][R10.64], R30 ;  /* 0x0000001e0a005986 */ /* 0x0003e2000c10190a */
[----:B------:R-:W-:Y:S01]  /*b910*/  ISETP.LT.AND P5, PT, R0, R115, !P0 ;  /* 0x000000730000720c */ /* 0x000fe200047a1270 */
[C---:B--2---:R-:W-:Y:S01]  /*b920*/  VIADD R7, R12.reuse, UR5 ;  /* 0x000000050c077c36 */ /* 0x044fe20008000000 */
[----:B------:R-:W-:Y:S01]  /*b930*/  LEA.HI.X.SX32 R5, R12, R60, 0x2, P6 ;  /* 0x0000003c0c057211 */ /* 0x000fe200030f16ff */
[----:B------:R-:W-:-:S03]  /*b940*/  VIADD R0, R116, 0x23 ;  /* 0x0000002374007836 */ /* 0x000fc60000000000 */
[CC--:B------:R-:W-:Y:S01]  /*b950*/  LEA R6, P6, R7.reuse, R3.reuse, 0x2 ;  /* 0x0000000307067211 */ /* 0x0c0fe200078c10ff */
[C---:B-1----:R-:W-:Y:S01]  /*b960*/  VIADD R11, R7.reuse, UR5 ;  /* 0x00000005070b7c36 */ /* 0x042fe20008000000 */
[----:B------:R1:W-:Y:S02]  /*b970*/  @P1 STG.E desc[UR10][R8.64], R27 ;  /* 0x0000001b08001986 */ /* 0x0003e4000c10190a */
[-C--:B------:R-:W-:Y:S01]  /*b980*/  LEA.HI.X.SX32 R7, R7, R60.reuse, 0x2, P6 ;  /* 0x0000003c07077211 */ /* 0x080fe200030f16ff */
[C---:B------:R-:W-:Y:S01]  /*b990*/  VIADD R12, R11.reuse, UR5 ;  /* 0x000000050b0c7c36 */ /* 0x040fe20008000000 */
[C---:B------:R-:W-:Y:S02]  /*b9a0*/  LEA R10, P6, R11.reuse, R3, 0x2 ;  /* 0x000000030b0a7211 */ /* 0x040fe400078c10ff */
[----:B------:R-:W-:Y:S01]  /*b9b0*/  ISETP.LT.AND P1, PT, R0, R115, !P0 ;  /* 0x000000730000720c */ /* 0x000fe20004721270 */
[----:B------:R-:W-:Y:S01]  /*b9c0*/  VIADD R0, R116, 0x24 ;  /* 0x0000002474007836 */ /* 0x000fe20000000000 */
[----:B------:R2:W-:Y:S01]  /*b9d0*/  @P4 STG.E desc[UR10][R4.64], R31 ;  /* 0x0000001f04004986 */ /* 0x0005e2000c10190a */
[----:B------:R-:W-:-:S02]  /*b9e0*/  LEA.HI.X.SX32 R11, R11, R60, 0x2, P6 ;  /* 0x0000003c0b0b7211 */ /* 0x000fc400030f16ff */
[----:B-1----:R-:W-:Y:S02]  /*b9f0*/  LEA R8, P6, R12, R3, 0x2 ;  /* 0x000000030c087211 */ /* 0x002fe400078c10ff */
[----:B------:R-:W-:Y:S01]  /*ba00*/  ISETP.LT.AND P4, PT, R0, R115, !P0 ;  /* 0x000000730000720c */ /* 0x000fe20004781270 */
[----:B------:R-:W-:Y:S01]  /*ba10*/  VIADD R0, R116, 0x25 ;  /* 0x0000002574007836 */ /* 0x000fe20000000000 */
[----:B------:R1:W-:Y:S01]  /*ba20*/  @P2 STG.E desc[UR10][R6.64], R48 ;  /* 0x0000003006002986 */ /* 0x0003e2000c10190a */
[C---:B--2---:R-:W-:Y:S01]  /*ba30*/  VIADD R5, R12.reuse, UR5 ;  /* 0x000000050c057c36 */ /* 0x044fe20008000000 */
[----:B------:R-:W-:-:S04]  /*ba40*/  LEA.HI.X.SX32 R9, R12, R60, 0x2, P6 ;  /* 0x0000003c0c097211 */ /* 0x000fc800030f16ff */
[C---:B------:R-:W-:Y:S01]  /*ba50*/  LEA R4, P6, R5.reuse, R3, 0x2 ;  /* 0x0000000305047211 */ /* 0x040fe200078c10ff */
[C---:B-1----:R-:W-:Y:S01]  /*ba60*/  VIADD R7, R5.reuse, UR5 ;  /* 0x0000000505077c36 */ /* 0x042fe20008000000 */
[----:B------:R-:W-:Y:S01]  /*ba70*/  ISETP.LT.AND P2, PT, R0, R115, !P0 ;  /* 0x000000730000720c */ /* 0x000fe20004741270 */
[----:B------:R-:W-:Y:S01]  /*ba80*/  VIADD R0, R116, 0x26 ;  /* 0x0000002674007836 */ /* 0x000fe20000000000 */
[-C--:B------:R-:W-:Y:S01]  /*ba90*/  LEA.HI.X.SX32 R5, R5, R60.reuse, 0x2, P6 ;  /* 0x0000003c05057211 */ /* 0x080fe200030f16ff */
[C---:B------:R-:W-:Y:S01]  /*baa0*/  VIADD R12, R7.reuse, UR5 ;  /* 0x00000005070c7c36 */ /* 0x040fe20008000000 */
[C---:B------:R-:W-:Y:S01]  /*bab0*/  LEA R6, P6, R7.reuse, R3, 0x2 ;  /* 0x0000000307067211 */ /* 0x040fe200078c10ff */
[----:B------:R1:W-:Y:S01]  /*bac0*/  @P3 STG.E desc[UR10][R10.64], R52 ;  /* 0x000000340a003986 */ /* 0x0003e2000c10190a */
[-C--:B------:R-:W-:Y:S01]  /*bad0*/  ISETP.LT.AND P3, PT, R0, R115.reuse, !P0 ;  /* 0x000000730000720c */ /* 0x080fe20004761270 */
[----:B------:R-:W-:Y:S01]  /*bae0*/  VIADD R0, R116, 0x27 ;  /* 0x0000002774007836 */ /* 0x000fe20000000000 */
[----:B------:R-:W-:Y:S01]  /*baf0*/  LEA.HI.X.SX32 R7, R7, R60, 0x2, P6 ;  /* 0x0000003c07077211 */ /* 0x000fe200030f16ff */
[----:B------:R2:W-:Y:S03]  /*bb00*/  @P5 STG.E desc[UR10][R8.64], R49 ;  /* 0x0000003108005986 */ /* 0x0005e6000c10190a */
[----:B------:R-:W-:Y:S01]  /*bb10*/  ISETP.LT.AND P5, PT, R0, R115, !P0 ;  /* 0x000000730000720c */ /* 0x000fe200047a1270 */
[----:B------:R4:W-:Y:S01]  /*bb20*/  @P1 STG.E desc[UR10][R4.64], R53 ;  /* 0x0000003504001986 */ /* 0x0009e2000c10190a */
[C---:B-1----:R-:W-:Y:S01]  /*bb30*/  LEA R10, P6, R12.reuse, R3, 0x2 ;  /* 0x000000030c0a7211 */ /* 0x042fe200078c10ff */
[----:B--2---:R-:W-:-:S03]  /*bb40*/  VIADD R9, R12, UR5 ;  /* 0x000000050c097c36 */ /* 0x004fc60008000000 */
[-C--:B------:R-:W-:Y:S01]  /*bb50*/  LEA.HI.X.SX32 R11, R12, R60.reuse, 0x2, P6 ;  /* 0x0000003c0c0b7211 */ /* 0x080fe200030f16ff */
[----:B------:R-:W-:Y:S02]  /*bb60*/  VIADD R0, R116, 0x28 ;  /* 0x0000002874007836 */ /* 0x000fe40000000000 */
[C---:B----4-:R-:W-:Y:S01]  /*bb70*/  VIADD R5, R9.reuse, UR5 ;  /* 0x0000000509057c36 */ /* 0x050fe20008000000 */
[----:B------:R-:W-:Y:S02]  /*bb80*/  LEA R8, P6, R9, R3, 0x2 ;  /* 0x0000000309087211 */ /* 0x000fe400078c10ff */
[----:B------:R-:W-:Y:S01]  /*bb90*/  ISETP.LT.AND P1, PT, R0, R115, !P0 ;  /* 0x000000730000720c */ /* 0x000fe20004721270 */
[----:B------:R-:W-:Y:S01]  /*bba0*/  VIADD R12, R5, UR5 ;  /* 0x00000005050c7c36 */ /* 0x000fe20008000000 */
[-C--:B------:R-:W-:Y:S02]  /*bbb0*/  LEA.HI.X.SX32 R9, R9, R60.reuse, 0x2, P6 ;  /* 0x0000003c09097211 */ /* 0x080fe400030f16ff */
[C---:B------:R-:W-:Y:S01]  /*bbc0*/  LEA R4, P6, R5.reuse, R3, 0x2 ;  /* 0x0000000305047211 */ /* 0x040fe200078c10ff */
[----:B------:R-:W-:Y:S01]  /*bbd0*/  VIADD R0, R116, 0x29 ;  /* 0x0000002974007836 */ /* 0x000fe20000000000 */
[----:B------:R1:W-:Y:S02]  /*bbe0*/  @P4 STG.E desc[UR10][R6.64], R50 ;  /* 0x0000003206004986 */ /* 0x0003e4000c10190a */
[----:B------:R-:W-:-:S02]  /*bbf0*/  LEA.HI.X.SX32 R5, R5, R60, 0x2, P6 ;  /* 0x0000003c05057211 */ /* 0x000fc400030f16ff */
[----:B------:R2:W-:Y:S01]  /*bc00*/  @P2 STG.E desc[UR10][R10.64], R54 ;  /* 0x000000360a002986 */ /* 0x0005e2000c10190a */
[----:B------:R-:W-:Y:S01]  /*bc10*/  ISETP.LT.AND P4, PT, R0, R115, !P0 ;  /* 0x000000730000720c */ /* 0x000fe20004781270 */
[----:B------:R-:W-:Y:S02]  /*bc20*/  VIADD R0, R116, 0x2a ;  /* 0x0000002a74007836 */ /* 0x000fe40000000000 */
[----:B------:R4:W-:Y:S01]  /*bc30*/  @P3 STG.E desc[UR10][R8.64], R51 ;  /* 0x0000003308003986 */ /* 0x0009e2000c10190a */
[C---:B-1----:R-:W-:Y:S01]  /*bc40*/  LEA R6, P6, R12.reuse, R3, 0x2 ;  /* 0x000000030c067211 */ /* 0x042fe200078c10ff */
[----:B--2---:R-:W-:-:S03]  /*bc50*/  VIADD R11, R12, UR5 ;  /* 0x000000050c0b7c36 */ /* 0x004fc60008000000 */
[-C--:B------:R-:W-:Y:S01]  /*bc60*/  LEA.HI.X.SX32 R7, R12, R60.reuse, 0x2, P6 ;  /* 0x0000003c0c077211 */ /* 0x080fe200030f16ff */
[C---:B----4-:R-:W-:Y:S01]  /*bc70*/  VIADD R9, R11.reuse, UR5 ;  /* 0x000000050b097c36 */ /* 0x050fe20008000000 */
[C---:B------:R-:W-:Y:S02]  /*bc80*/  LEA R10, P6, R11.reuse, R3, 0x2 ;  /* 0x000000030b0a7211 */ /* 0x040fe400078c10ff */
        /* <DEDUP_REMOVED lines=9> */
[C---:B------:R-:W-:Y:S02]  /*bd20*/  LEA R12, P6, R13.reuse, R3, 0x2 ;  /* 0x000000030d0c7211 */ /* 0x040fe400078c10ff */
[----:B------:R-:W-:Y:S01]  /*bd30*/  ISETP.LT.AND P5, PT, R0, R115, !P0 ;  /* 0x000000730000720c */ /* 0x000fe200047a1270 */
[C---:B-1----:R-:W-:Y:S01]  /*bd40*/  VIADD R4, R13.reuse, UR5 ;  /* 0x000000050d047c36 */ /* 0x042fe20008000000 */
[-C--:B------:R-:W-:Y:S01]  /*bd50*/  LEA.HI.X.SX32 R13, R13, R60.reuse, 0x2, P6 ;  /* 0x0000003c0d0d7211 */ /* 0x080fe200030f16ff */
[----:B------:R-:W-:Y:S01]  /*bd60*/  VIADD R0, R116, 0x2d ;  /* 0x0000002d74007836 */ /* 0x000fe20000000000 */
[----:B------:R-:W-:Y:S02]  /*bd70*/  @P1 STG.E desc[UR10][R6.64], R16 ;  /* 0x0000001006001986 */ /* 0x000fe4000c10190a */
[C---:B------:R-:W-:Y:S02]  /*bd80*/  LEA R14, P6, R4.reuse, R3, 0x2 ;  /* 0x00000003040e7211 */ /* 0x040fe400078c10ff */
[----:B---3--:R1:W-:Y:S02]  /*bd90*/  @P4 STG.E desc[UR10][R10.64], R44 ;  /* 0x0000002c0a004986 */ /* 0x0083e4000c10190a */
[----:B------:R-:W-:-:S02]  /*bda0*/  LEA.HI.X.SX32 R15, R4, R60, 0x2, P6 ;  /* 0x0000003c040f7211 */ /* 0x000fc400030f16ff */
[-C--:B------:R-:W-:Y:S01]  /*bdb0*/  ISETP.LT.AND P1, PT, R0, R115.reuse, !P0 ;  /* 0x000000730000720c */ /* 0x080fe20004721270 */
[----:B------:R-:W-:Y:S02]  /*bdc0*/  VIADD R0, R116, 0x2e ;  /* 0x0000002e74007836 */ /* 0x000fe40000000000 */
[----:B-1----:R-:W-:Y:S02]  /*bdd0*/  VIADD R11, R4, UR5 ;  /* 0x00000005040b7c36 */ /* 0x002fe40008000000 */
[----:B------:R-:W1:Y:S01]  /*bde0*/  LDS.128 R4, [R2] ;  /* 0x0000000002047984 */ /* 0x000e620000000c00 */
[----:B------:R-:W-:Y:S01]  /*bdf0*/  ISETP.LT.AND P4, PT, R0, R115, !P0 ;  /* 0x000000730000720c */ /* 0x000fe20004781270 */
[----:B------:R-:W-:Y:S01]  /*be00*/  VIADD R0, R116, 0x2f ;  /* 0x0000002f74007836 */ /* 0x000fe20000000000 */
[C---:B------:R-:W-:Y:S01]  /*be10*/  LEA R10, P6, R11.reuse, R3, 0x2 ;  /* 0x000000030b0a7211 */ /* 0x040fe200078c10ff */
[----:B------:R2:W-:Y:S03]  /*be20*/  @P2 STG.E desc[UR10][R8.64], R17 ;  /* 0x0000001108002986 */ /* 0x0005e6000c10190a */
[----:B------:R-:W-:Y:S01]  /*be30*/  ISETP.LT.AND P2, PT, R0, R115, !P0 ;  /* 0x000000730000720c */ /* 0x000fe20004741270 */
[----:B------:R-:W-:Y:S01]  /*be40*/  VIADD R0, R116, 0x30 ;  /* 0x0000003074007836 */ /* 0x000fe20000000000 */
[----:B------:R3:W-:Y:S01]  /*be50*/  @P3 STG.E desc[UR10][R12.64], R45 ;  /* 0x0000002d0c003986 */ /* 0x0007e2000c10190a */
[C---:B--2---:R-:W-:Y:S01]  /*be60*/  VIADD R9, R11.reuse, UR5 ;  /* 0x000000050b097c36 */ /* 0x044fe20008000000 */
[----:B------:R-:W-:-:S04]  /*be70*/  LEA.HI.X.SX32 R11, R11, R60, 0x2, P6 ;  /* 0x0000003c0b0b7211 */ /* 0x000fc800030f16ff */
[C---:B------:R-:W-:Y:S01]  /*be80*/  LEA R8, P6, R9.reuse, R3, 0x2 ;  /* 0x0000000309087211 */ /* 0x040fe200078c10ff */
[C---:B---3--:R-:W-:Y:S01]  /*be90*/  VIADD R13, R9.reuse, UR5 ;  /* 0x00000005090d7c36 */ /* 0x048fe20008000000 */
[----:B------:R-:W-:Y:S01]  /*bea0*/  ISETP.LT.AND P3, PT, R0, R115, !P0 ;  /* 0x000000730000720c */ /* 0x000fe20004761270 */
[----:B------:R-:W-:Y:S01]  /*beb0*/  VIADD R0, R116, 0x31 ;  /* 0x0000003174007836 */ /* 0x000fe20000000000 */
[----:B------:R-:W-:Y:S01]  /*bec0*/  LEA.HI.X.SX32 R9, R9, R60, 0x2, P6 ;  /* 0x0000003c09097211 */ /* 0x000fe200030f16ff */
[C---:B------:R-:W-:Y:S01]  /*bed0*/  VIADD R16, R13.reuse, UR5 ;  /* 0x000000050d107c36 */ /* 0x040fe20008000000 */
[----:B------:R-:W-:Y:S01]  /*bee0*/  LEA R12, P6, R13, R3, 0x2 ;  /* 0x000000030d0c7211 */ /* 0x000fe200078c10ff */
[----:B------:R2:W-:Y:S01]  /*bef0*/  @P5 STG.E desc[UR10][R14.64], R18 ;  /* 0x000000120e005986 */ /* 0x0005e2000c10190a */
[----:B------:R-:W-:-:S03]  /*bf00*/  ISETP.LT.AND P5, PT, R0, R115, !P0 ;  /* 0x000000730000720c */ /* 0x000fc600047a1270 */
[----:B------:R3:W-:Y:S01]  /*bf10*/  @P1 STG.E desc[UR10][R10.64], R46 ;  /* 0x0000002e0a001986 */ /* 0x0007e2000c10190a */
[----:B------:R-:W-:Y:S01]  /*bf20*/  LEA.HI.X.SX32 R13, R13, R60, 0x2, P6 ;  /* 0x0000003c0d0d7211 */ /* 0x000fe200030f16ff */
[----:B------:R-:W-:Y:S01]  /*bf30*/  VIADD R0, R116, 0x32 ;  /* 0x0000003274007836 */ /* 0x000fe20000000000 */
[C---:B--2---:R-:W-:Y:S01]  /*bf40*/  LEA R14, P6, R16.reuse, R3, 0x2 ;  /* 0x00000003100e7211 */ /* 0x044fe200078c10ff */
[----:B---3--:R-:W-:-:S03]  /*bf50*/  VIADD R10, R16, UR5 ;  /* 0x00000005100a7c36 */ /* 0x008fc60008000000 */
[-C--:B------:R-:W-:Y:S01]  /*bf60*/  LEA.HI.X.SX32 R15, R16, R60.reuse, 0x2, P6 ;  /* 0x0000003c100f7211 */ /* 0x080fe200030f16ff */
[----:B------:R-:W-:Y:S01]  /*bf70*/  VIADD R11, R10, UR5 ;  /* 0x000000050a0b7c36 */ /* 0x000fe20008000000 */
[----:B------:R-:W-:Y:S01]  /*bf80*/  ISETP.LT.AND P1, PT, R0, R115, !P0 ;  /* 0x000000730000720c */ /* 0x000fe20004721270 */
[----:B------:R2:W-:Y:S01]  /*bf90*/  @P4 STG.E desc[UR10][R8.64], R19 ;  /* 0x0000001308004986 */ /* 0x0005e2000c10190a */
[----:B------:R-:W-:Y:S01]  /*bfa0*/  LEA R16, P6, R10, R3, 0x2 ;  /* 0x000000030a107211 */ /* 0x000fe200078c10ff */
[----:B------:R-:W-:Y:S02]  /*bfb0*/  VIADD R0, R116, 0x33 ;  /* 0x0000003374007836 */ /* 0x000fe40000000000 */
[----:B------:R3:W-:Y:S01]  /*bfc0*/  @P2 STG.E desc[UR10][R12.64], R47 ;  /* 0x0000002f0c002986 */ /* 0x0007e2000c10190a */
[----:B------:R-:W-:Y:S02]  /*bfd0*/  LEA.HI.X.SX32 R17, R10, R60, 0x2, P6 ;  /* 0x0000003c0a117211 */ /* 0x000fe400030f16ff */
[----:B------:R-:W-:Y:S01]  /*bfe0*/  ISETP.LT.AND P4, PT, R0, R115, !P0 ;  /* 0x000000730000720c */ /* 0x000fe20004781270 */
[----:B------:R4:W-:Y:S01]  /*bff0*/  @P3 STG.E desc[UR10][R14.64], R56 ;  /* 0x000000380e003986 */ /* 0x0009e2000c10190a */
[C---:B--2---:R-:W-:Y:S01]  /*c000*/  VIADD R9, R11.reuse, UR5 ;  /* 0x000000050b097c36 */ /* 0x044fe20008000000 */
[----:B------:R-:W-:Y:S01]  /*c010*/  LEA R18, P6, R11, R3, 0x2 ;  /* 0x000000030b127211 */ /* 0x000fe200078c10ff */
[----:B------:R-:W-:-:S02]  /*c020*/  VIADD R8, R116, 0x35 ;  /* 0x0000003574087836 */ /* 0x000fc40000000000 */
[----:B------:R-:W-:Y:S01]  /*c030*/  VIADD R0, R116, 0x34 ;  /* 0x0000003474007836 */ /* 0x000fe20000000000 */
[C---:B------:R-:W-:Y:S01]  /*c040*/  LEA R20, P3, R9.reuse, R3, 0x2 ;  /* 0x0000000309147211 */ /* 0x040fe200078610ff */
[----:B---3--:R-:W-:Y:S01]  /*c050*/  VIADD R13, R9, UR5 ;  /* 0x00000005090d7c36 */ /* 0x008fe20008000000 */
[----:B-1----:R1:W-:Y:S01]  /*c060*/  @P5 STG.E desc[UR10][R16.64], R4 ;  /* 0x0000000410005986 */ /* 0x0023e2000c10190a */
[-C--:B------:R-:W-:Y:S02]  /*c070*/  LEA.HI.X.SX32 R19, R11, R60.reuse, 0x2, P6 ;  /* 0x0000003c0b137211 */ /* 0x080fe400030f16ff */
[-C--:B------:R-:W-:Y:S02]  /*c080*/  ISETP.LT.AND P5, PT, R8, R115.reuse, !P0 ;  /* 0x000000730800720c */ /* 0x080fe400047a1270 */
[----:B------:R-:W-:Y:S01]  /*c090*/  LEA.HI.X.SX32 R21, R9, R60, 0x2, P3 ;  /* 0x0000003c09157211 */ /* 0x000fe200018f16ff */
[----:B----4-:R-:W-:Y:S01]  /*c0a0*/  VIADD R15, R13, UR5 ;  /* 0x000000050d0f7c36 */ /* 0x010fe20008000000 */
[----:B------:R-:W2:Y:S01]  /*c0b0*/  LDS.128 R8, [R2+0x2000] ;  /* 0x0020000002087984 */ /* 0x000ea20000000c00 */
[----:B------:R-:W-:-:S03]  /*c0c0*/  ISETP.LT.AND P2, PT, R0, R115, !P0 ;  /* 0x000000730000720c */ /* 0x000fc60004741270 */
[----:B------:R3:W-:Y:S01]  /*c0d0*/  @P1 STG.E desc[UR10][R18.64], R57 ;  /* 0x0000003912001986 */ /* 0x0007e2000c10190a */
[-C--:B------:R-:W-:Y:S01]  /*c0e0*/  LEA R12, P1, R13, R3.reuse, 0x2 ;  /* 0x000000030d0c7211 */ /* 0x080fe200078210ff */
[C---:B-1----:R-:W-:Y:S01]  /*c0f0*/  VIADD R17, R15.reuse, UR5 ;  /* 0x000000050f117c36 */ /* 0x042fe20008000000 */
[----:B------:R-:W-:Y:S01]  /*c100*/  LEA R14, P6, R15, R3, 0x2 ;  /* 0x000000030f0e7211 */ /* 0x000fe200078c10ff */
[C---:B------:R-:W-:Y:S01]  /*c110*/  VIADD R0, R116.reuse, 0x36 ;  /* 0x0000003674007836 */ /* 0x040fe20000000000 */
[-C--:B------:R-:W-:Y:S01]  /*c120*/  LEA.HI.X.SX32 R13, R13, R60.reuse, 0x2, P1 ;  /* 0x0000003c0d0d7211 */ /* 0x080fe200008f16ff */
[----:B------:R-:W-:Y:S01]  /*c130*/  VIADD R22, R116, 0x37 ;  /* 0x0000003774167836 */ /* 0x000fe20000000000 */
[----:B------:R-:W-:Y:S01]  /*c140*/  LEA.HI.X.SX32 R15, R15, R60, 0x2, P6 ;  /* 0x0000003c0f0f7211 */ /* 0x000fe200030f16ff */
[----:B------:R1:W-:Y:S01]  /*c150*/  @P4 STG.E desc[UR10][R20.64], R5 ;  /* 0x0000000514004986 */ /* 0x0003e2000c10190a */
[-C--:B------:R-:W-:Y:S01]  /*c160*/  ISETP.LT.AND P3, PT, R0, R115.reuse, !P0 ;  /* 0x000000730000720c */ /* 0x080fe20004761270 */
[C---:B---3--:R-:W-:Y:S01]  /*c170*/  VIADD R18, R17.reuse, UR5 ;  /* 0x0000000511127c36 */ /* 0x048fe20008000000 */
[----:B------:R-:W-:Y:S01]  /*c180*/  ISETP.LT.AND P4, PT, R22, R115, !P0 ;  /* 0x000000731600720c */ /* 0x000fe20004781270 */
[----:B------:R-:W-:Y:S01]  /*c190*/  @P2 STG.E desc[UR10][R12.64], R58 ;  /* 0x0000003a0c002986 */ /* 0x000fe2000c10190a */
[----:B------:R-:W-:Y:S01]  /*c1a0*/  LEA R4, P2, R17, R3, 0x2 ;  /* 0x0000000311047211 */ /* 0x000fe200078410ff */
[----:B------:R-:W-:-:S02]  /*c1b0*/  VIADD R2, R116, 0x39 ;  /* 0x0000003974027836 */ /* 0x000fc40000000000 */
[----:B------:R3:W-:Y:S01]  /*c1c0*/  @P5 STG.E desc[UR10][R14.64], R6 ;  /* 0x000000060e005986 */ /* 0x0007e2000c10190a */
[----:B------:R-:W-:Y:S01]  /*c1d0*/  LEA R16, P5, R18, R3, 0x2 ;  /* 0x0000000312107211 */ /* 0x000fe200078a10ff */
[----:B------:R-:W-:Y:S01]  /*c1e0*/  VIADD R0, R116, 0x38 ;  /* 0x0000003874007836 */ /* 0x000fe20000000000 */
[-C--:B-1----:R-:W-:Y:S02]  /*c1f0*/  LEA.HI.X.SX32 R5, R17, R60.reuse, 0x2, P2 ;  /* 0x0000003c11057211 */ /* 0x082fe400010f16ff */
[C---:B------:R-:W-:Y:S01]  /*c200*/  LEA.HI.X.SX32 R17, R18.reuse, R60, 0x2, P5 ;  /* 0x0000003c12117211 */ /* 0x040fe200028f16ff */
[----:B------:R-:W-:Y:S01]  /*c210*/  VIADD R18, R18, UR5 ;  /* 0x0000000512127c36 */ /* 0x000fe20008000000 */
[-C--:B------:R-:W-:Y:S01]  /*c220*/  ISETP.LT.AND P2, PT, R2, R115.reuse, !P0 ;  /* 0x000000730200720c */ /* 0x080fe20004741270 */
[----:B------:R-:W-:Y:S01]  /*c230*/  VIADD R2, R116, 0x3b ;  /* 0x0000003b74027836 */ /* 0x000fe20000000000 */
[----:B------:R-:W-:Y:S01]  /*c240*/  ISETP.LT.AND P1, PT, R0, R115, !P0 ;  /* 0x000000730000720c */ /* 0x000fe20004721270 */
[----:B------:R-:W-:Y:S01]  /*c250*/  VIADD R0, R116, 0x3a ;  /* 0x0000003a74007836 */ /* 0x000fe20000000000 */
[----:B------:R-:W-:Y:S01]  /*c260*/  @P3 STG.E desc[UR10][R4.64], R59 ;  /* 0x0000003b04003986 */ /* 0x000fe2000c10190a */
[C---:B---3--:R-:W-:Y:S01]  /*c270*/  VIADD R6, R18.reuse, UR5 ;  /* 0x0000000512067c36 */ /* 0x048fe20008000000 */
[----:B------:R-:W-:-:S02]  /*c280*/  LEA R12, P3, R18, R3, 0x2 ;  /* 0x00000003120c7211 */ /* 0x000fc400078610ff */
[----:B------:R1:W-:Y:S01]  /*c290*/  @P4 STG.E desc[UR10][R16.64], R7 ;  /* 0x0000000710004986 */ /* 0x0003e2000c10190a */
[-C--:B------:R-:W-:Y:S01]  /*c2a0*/  ISETP.LT.AND P4, PT, R2, R115.reuse, !P0 ;  /* 0x000000730200720c */ /* 0x080fe20004781270 */
[----:B------:R-:W-:Y:S01]  /*c2b0*/  VIADD R2, R6, UR5 ;  /* 0x0000000506027c36 */ /* 0x000fe20008000000 */
[----:B------:R-:W-:Y:S01]  /*c2c0*/  ISETP.LT.AND P5, PT, R0, R115, !P0 ;  /* 0x000000730000720c */ /* 0x000fe200047a1270 */
[----:B------:R-:W-:Y:S01]  /*c2d0*/  VIADD R0, R116, 0x3c ;  /* 0x0000003c74007836 */ /* 0x000fe20000000000 */
[----:B------:R-:W-:Y:S02]  /*c2e0*/  LEA R14, P6, R6, R3, 0x2 ;  /* 0x00000003060e7211 */ /* 0x000fe400078c10ff */
[-C--:B------:R-:W-:Y:S02]  /*c2f0*/  LEA.HI.X.SX32 R13, R18, R60.reuse, 0x2, P3 ;  /* 0x0000003c120d7211 */ /* 0x080fe400018f16ff */
[----:B------:R-:W-:Y:S01]  /*c300*/  LEA.HI.X.SX32 R15, R6, R60, 0x2, P6 ;  /* 0x0000003c060f7211 */ /* 0x000fe200030f16ff */
[----:B-1----:R-:W-:Y:S01]  /*c310*/  VIADD R7, R2, UR5 ;  /* 0x0000000502077c36 */ /* 0x002fe20008000000 */
[----:B------:R-:W-:Y:S01]  /*c320*/  ISETP.LT.AND P3, PT, R0, R115, !P0 ;  /* 0x000000730000720c */ /* 0x000fe20004761270 */
[----:B------:R1:W-:Y:S01]  /*c330*/  @P1 STG.E desc[UR10][R12.64], R40 ;  /* 0x000000280c001986 */ /* 0x0003e2000c10190a */
[----:B------:R-:W-:Y:S01]  /*c340*/  VIADD R0, R116, 0x3d ;  /* 0x0000003d74007836 */ /* 0x000fe20000000000 */
[-C--:B------:R-:W-:Y:S01]  /*c350*/  LEA R4, P1, R2, R3.reuse, 0x2 ;  /* 0x0000000302047211 */ /* 0x080fe200078210ff */
[C---:B------:R-:W-:Y:S01]  /*c360*/  VIADD R17, R7.reuse, UR5 ;  /* 0x0000000507117c36 */ /* 0x040fe20008000000 */
[----:B--2---:R2:W-:Y:S01]  /*c370*/  @P2 STG.E desc[UR10][R14.64], R8 ;  /* 0x000000080e002986 */ /* 0x0045e2000c10190a */
[----:B------:R-:W-:-:S02]  /*c380*/  LEA R6, P6, R7, R3, 0x2 ;  /* 0x0000000307067211 */ /* 0x000fc400078c10ff */
[----:B------:R-:W-:Y:S01]  /*c390*/  ISETP.LT.AND P2, PT, R0, R115, !P0 ;  /* 0x000000730000720c */ /* 0x000fe20004741270 */
[C---:B------:R-:W-:Y:S01]  /*c3a0*/  VIADD R18, R17.reuse, UR5 ;  /* 0x0000000511127c36 */ /* 0x040fe20008000000 */
[-C--:B------:R-:W-:Y:S01]  /*c3b0*/  LEA.HI.X.SX32 R5, R2, R60.reuse, 0x2, P1 ;  /* 0x0000003c02057211 */ /* 0x080fe200008f16ff */
[C---:B------:R-:W-:Y:S01]  /*c3c0*/  VIADD R0, R116.reuse, 0x3e ;  /* 0x0000003e74007836 */ /* 0x040fe20000000000 */
[-C--:B-1----:R-:W-:Y:S01]  /*c3d0*/  LEA R12, P1, R17, R3.reuse, 0x2 ;  /* 0x00000003110c7211 */ /* 0x082fe200078210ff */
[----:B------:R-:W-:Y:S01]  /*c3e0*/  VIADD R116, R116, 0x3f ;  /* 0x0000003f74747836 */ /* 0x000fe20000000000 */
[-C--:B------:R-:W-:Y:S01]  /*c3f0*/  LEA.HI.X.SX32 R7, R7, R60.reuse, 0x2, P6 ;  /* 0x0000003c07077211 */ /* 0x080fe200030f16ff */
[C---:B------:R-:W-:Y:S01]  /*c400*/  VIADD R2, R18.reuse, UR5 ;  /* 0x0000000512027c36 */ /* 0x040fe20008000000 */
[----:B------:R-:W-:Y:S02]  /*c410*/  LEA R16, P6, R18, R3, 0x2 ;  /* 0x0000000312107211 */ /* 0x000fe400078c10ff */
[----:B------:R-:W-:-:S02]  /*c420*/  LEA.HI.X.SX32 R13, R17, R60, 0x2, P1 ;  /* 0x0000003c110d7211 */ /* 0x000fc400008f16ff */
[-C--:B------:R-:W-:Y:S02]  /*c430*/  ISETP.LT.AND P1, PT, R0, R115.reuse, !P0 ;  /* 0x000000730000720c */ /* 0x080fe40004721270 */
[----:B------:R-:W-:Y:S02]  /*c440*/  ISETP.LT.AND P0, PT, R116, R115, !P0 ;  /* 0x000000737400720c */ /* 0x000fe40004701270 */
[-C--:B------:R-:W-:Y:S02]  /*c450*/  LEA.HI.X.SX32 R17, R18, R60.reuse, 0x2, P6 ;  /* 0x0000003c12117211 */ /* 0x080fe400030f16ff */
[C---:B--2---:R-:W-:Y:S01]  /*c460*/  LEA R14, P6, R2.reuse, R3, 0x2 ;  /* 0x00000003020e7211 */ /* 0x044fe200078c10ff */
[C---:B------:R-:W-:Y:S01]  /*c470*/  VIADD R8, R2.reuse, UR5 ;  /* 0x0000000502087c36 */ /* 0x040fe20008000000 */
[----:B------:R1:W-:Y:S02]  /*c480*/  @P5 STG.E desc[UR10][R4.64], R41 ;  /* 0x0000002904005986 */ /* 0x0003e4000c10190a */
[----:B------:R-:W-:-:S02]  /*c490*/  LEA.HI.X.SX32 R15, R2, R60, 0x2, P6 ;  /* 0x0000003c020f7211 */ /* 0x000fc400030f16ff */
[----:B------:R1:W-:Y:S01]  /*c4a0*/  @P4 STG.E desc[UR10][R6.64], R9 ;  /* 0x0000000906004986 */ /* 0x0003e2000c10190a */
[----:B------:R-:W-:-:S03]  /*c4b0*/  LEA R2, P6, R8, R3, 0x2 ;  /* 0x0000000308027211 */ /* 0x000fc600078c10ff */
[----:B------:R1:W-:Y:S04]  /*c4c0*/  @P3 STG.E desc[UR10][R12.64], R42 ;  /* 0x0000002a0c003986 */ /* 0x0003e8000c10190a */
[----:B------:R1:W-:Y:S01]  /*c4d0*/  @P2 STG.E desc[UR10][R16.64], R10 ;  /* 0x0000000a10002986 */ /* 0x0003e2000c10190a */
[----:B------:R-:W-:-:S03]  /*c4e0*/  LEA.HI.X.SX32 R3, R8, R60, 0x2, P6 ;  /* 0x0000003c08037211 */ /* 0x000fc600030f16ff */
[----:B------:R1:W-:Y:S01]  /*c4f0*/  @P1 STG.E desc[UR10][R14.64], R43 ;  /* 0x0000002b0e001986 */ /* 0x0003e2000c10190a */
[----:B------:R-:W-:Y:S05]  /*c500*/  @!P0 EXIT ;  /* 0x000000000000894d */ /* 0x000fea0003800000 */
[----:B------:R-:W-:Y:S01]  /*c510*/  STG.E desc[UR10][R2.64], R11 ;  /* 0x0000000b02007986 */ /* 0x000fe2000c10190a */
[----:B------:R-:W-:Y:S05]  /*c520*/  EXIT ;  /* 0x000000000000794d */ /* 0x000fea0003800000 */
.L_x_2:
[----:B------:R-:W-:-:S00]  /*c530*/  BRA `(.L_x_2) ;  /* 0xfffffffc00fc7947 */ /* 0x000fc0000383ffff */
[----:B------:R-:W-:-:S00]  /*c540*/  NOP ;  /* 0x0000000000007918 */ /* 0x000fc00000000000 */
        /* <DEDUP_REMOVED lines=11> */
.L_x_3:


//--------------------- .nv.shared.matmul_kernel  --------------------------
	.section	.nv.shared.matmul_kernel,"aw",@nobits
	.sectionflags	@""
	.align	16
	.zero		1024


//--------------------- .nv.shared.reserved.0     --------------------------
	.section	.nv.shared.reserved.0,"aw",@nobits
	.weak		__nv_reservedSMEM_offset_0_alias
	.size		__nv_reservedSMEM_offset_0_alias, 0, 64
	.other		__nv_reservedSMEM_offset_0_alias,@"STO_CUDA_RESERVED_SHARED STV_DEFAULT"
__nv_reservedSMEM_offset_0_alias:
	.zero		0
	.zero		64


//--------------------- .nv.constant0.matmul_kernel --------------------------
	.section	.nv.constant0.matmul_kernel,"a",@progbits
	.sectionflags	@""
	.align	4
.nv.constant0.matmul_kernel:
	.zero		976


//--------------------- SYMBOLS --------------------------

	.type		.nv.reservedSmem.offset0,@object
	.size		.nv.reservedSmem.offset0,0x4
	.type		.nv.reservedSmem.cap,@object
	.size		.nv.reservedSmem.cap,0x4
